//
// Generated by NVIDIA NVVM Compiler
//
// Compiler Build ID: CL-36424714
// Cuda compilation tools, release 13.0, V13.0.88
// Based on NVVM 20.0.0
//

.version 9.0
.target sm_100
.address_size 64

	// .globl	_Z23calculate_forces_kernelP6float3PfS0_if

.visible .entry _Z23calculate_forces_kernelP6float3PfS0_if(
	.param .u64 .ptr .align 1 _Z23calculate_forces_kernelP6float3PfS0_if_param_0,
	.param .u64 .ptr .align 1 _Z23calculate_forces_kernelP6float3PfS0_if_param_1,
	.param .u64 .ptr .align 1 _Z23calculate_forces_kernelP6float3PfS0_if_param_2,
	.param .u32 _Z23calculate_forces_kernelP6float3PfS0_if_param_3,
	.param .f32 _Z23calculate_forces_kernelP6float3PfS0_if_param_4
)
{
	.reg .pred 	%p<18>;
	.reg .b32 	%r<44>;
	.reg .b32 	%f<366>;
	.reg .b64 	%rd<51>;

	ld.param.u64 	%rd16, [_Z23calculate_forces_kernelP6float3PfS0_if_param_0];
	ld.param.u64 	%rd17, [_Z23calculate_forces_kernelP6float3PfS0_if_param_1];
	ld.param.u64 	%rd15, [_Z23calculate_forces_kernelP6float3PfS0_if_param_2];
	ld.param.u32 	%r24, [_Z23calculate_forces_kernelP6float3PfS0_if_param_3];
	ld.param.f32 	%f67, [_Z23calculate_forces_kernelP6float3PfS0_if_param_4];
	cvta.to.global.u64 	%rd1, %rd17;
	cvta.to.global.u64 	%rd2, %rd16;
	mov.u32 	%r25, %ctaid.x;
	mov.u32 	%r26, %ntid.x;
	mov.u32 	%r27, %tid.x;
	mad.lo.s32 	%r1, %r25, %r26, %r27;
	setp.ge.s32 	%p1, %r1, %r24;
	@%p1 bra 	$L__BB0_24;
	mul.wide.s32 	%rd18, %r1, 12;
	add.s64 	%rd19, %rd2, %rd18;
	ld.global.f32 	%f1, [%rd19];
	ld.global.f32 	%f2, [%rd19+4];
	ld.global.f32 	%f3, [%rd19+8];
	setp.lt.s32 	%p2, %r1, 1;
	mov.f32 	%f339, 0f00000000;
	mov.b32 	%r42, 0;
	mov.f32 	%f340, %f339;
	mov.f32 	%f341, %f339;
	@%p2 bra 	$L__BB0_10;
	min.s32 	%r30, %r1, %r24;
	max.s32 	%r42, %r30, 1;
	and.b32  	%r3, %r42, 3;
	setp.lt.s32 	%p3, %r30, 4;
	mov.f32 	%f341, 0f00000000;
	mov.b32 	%r37, 0;
	mov.f32 	%f340, %f341;
	mov.f32 	%f339, %f341;
	@%p3 bra 	$L__BB0_5;
	and.b32  	%r37, %r42, 2147483644;
	neg.s32 	%r35, %r37;
	add.s64 	%rd48, %rd2, 24;
	add.s64 	%rd47, %rd1, 8;
	mov.f32 	%f341, 0f00000000;
$L__BB0_4:
	.pragma "nounroll";
	ld.global.f32 	%f72, [%rd48+-24];
	ld.global.f32 	%f73, [%rd48+-20];
	ld.global.f32 	%f74, [%rd48+-16];
	ld.global.f32 	%f75, [%rd47+-8];
	sub.f32 	%f76, %f72, %f1;
	sub.f32 	%f77, %f73, %f2;
	sub.f32 	%f78, %f74, %f3;
	mul.f32 	%f79, %f77, %f77;
	fma.rn.f32 	%f80, %f76, %f76, %f79;
	fma.rn.f32 	%f81, %f78, %f78, %f80;
	add.f32 	%f82, %f67, %f81;
	rsqrt.approx.f32 	%f83, %f82;
	mul.f32 	%f84, %f83, %f83;
	mul.f32 	%f85, %f83, %f84;
	mul.f32 	%f86, %f75, %f85;
	fma.rn.f32 	%f87, %f76, %f86, %f339;
	fma.rn.f32 	%f88, %f77, %f86, %f340;
	fma.rn.f32 	%f89, %f78, %f86, %f341;
	ld.global.f32 	%f90, [%rd48+-12];
	ld.global.f32 	%f91, [%rd48+-8];
	ld.global.f32 	%f92, [%rd48+-4];
	ld.global.f32 	%f93, [%rd47+-4];
	sub.f32 	%f94, %f90, %f1;
	sub.f32 	%f95, %f91, %f2;
	sub.f32 	%f96, %f92, %f3;
	mul.f32 	%f97, %f95, %f95;
	fma.rn.f32 	%f98, %f94, %f94, %f97;
	fma.rn.f32 	%f99, %f96, %f96, %f98;
	add.f32 	%f100, %f67, %f99;
	rsqrt.approx.f32 	%f101, %f100;
	mul.f32 	%f102, %f101, %f101;
	mul.f32 	%f103, %f101, %f102;
	mul.f32 	%f104, %f93, %f103;
	fma.rn.f32 	%f105, %f94, %f104, %f87;
	fma.rn.f32 	%f106, %f95, %f104, %f88;
	fma.rn.f32 	%f107, %f96, %f104, %f89;
	ld.global.f32 	%f108, [%rd48];
	ld.global.f32 	%f109, [%rd48+4];
	ld.global.f32 	%f110, [%rd48+8];
	ld.global.f32 	%f111, [%rd47];
	sub.f32 	%f112, %f108, %f1;
	sub.f32 	%f113, %f109, %f2;
	sub.f32 	%f114, %f110, %f3;
	mul.f32 	%f115, %f113, %f113;
	fma.rn.f32 	%f116, %f112, %f112, %f115;
	fma.rn.f32 	%f117, %f114, %f114, %f116;
	add.f32 	%f118, %f67, %f117;
	rsqrt.approx.f32 	%f119, %f118;
	mul.f32 	%f120, %f119, %f119;
	mul.f32 	%f121, %f119, %f120;
	mul.f32 	%f122, %f111, %f121;
	fma.rn.f32 	%f123, %f112, %f122, %f105;
	fma.rn.f32 	%f124, %f113, %f122, %f106;
	fma.rn.f32 	%f125, %f114, %f122, %f107;
	ld.global.f32 	%f126, [%rd48+12];
	ld.global.f32 	%f127, [%rd48+16];
	ld.global.f32 	%f128, [%rd48+20];
	ld.global.f32 	%f129, [%rd47+4];
	sub.f32 	%f130, %f126, %f1;
	sub.f32 	%f131, %f127, %f2;
	sub.f32 	%f132, %f128, %f3;
	mul.f32 	%f133, %f131, %f131;
	fma.rn.f32 	%f134, %f130, %f130, %f133;
	fma.rn.f32 	%f135, %f132, %f132, %f134;
	add.f32 	%f136, %f67, %f135;
	rsqrt.approx.f32 	%f137, %f136;
	mul.f32 	%f138, %f137, %f137;
	mul.f32 	%f139, %f137, %f138;
	mul.f32 	%f140, %f129, %f139;
	fma.rn.f32 	%f339, %f130, %f140, %f123;
	fma.rn.f32 	%f340, %f131, %f140, %f124;
	fma.rn.f32 	%f341, %f132, %f140, %f125;
	add.s32 	%r35, %r35, 4;
	add.s64 	%rd48, %rd48, 48;
	add.s64 	%rd47, %rd47, 16;
	setp.ne.s32 	%p4, %r35, 0;
	@%p4 bra 	$L__BB0_4;
$L__BB0_5:
	setp.eq.s32 	%p5, %r3, 0;
	@%p5 bra 	$L__BB0_10;
	setp.eq.s32 	%p6, %r3, 1;
	@%p6 bra 	$L__BB0_8;
	mul.wide.u32 	%rd20, %r37, 12;
	add.s64 	%rd21, %rd2, %rd20;
	ld.global.f32 	%f142, [%rd21];
	ld.global.f32 	%f143, [%rd21+4];
	ld.global.f32 	%f144, [%rd21+8];
	mul.wide.u32 	%rd22, %r37, 4;
	add.s64 	%rd23, %rd1, %rd22;
	ld.global.f32 	%f145, [%rd23];
	sub.f32 	%f146, %f142, %f1;
	sub.f32 	%f147, %f143, %f2;
	sub.f32 	%f148, %f144, %f3;
	mul.f32 	%f149, %f147, %f147;
	fma.rn.f32 	%f150, %f146, %f146, %f149;
	fma.rn.f32 	%f151, %f148, %f148, %f150;
	add.f32 	%f152, %f67, %f151;
	rsqrt.approx.f32 	%f153, %f152;
	mul.f32 	%f154, %f153, %f153;
	mul.f32 	%f155, %f153, %f154;
	mul.f32 	%f156, %f145, %f155;
	fma.rn.f32 	%f157, %f146, %f156, %f339;
	fma.rn.f32 	%f158, %f147, %f156, %f340;
	fma.rn.f32 	%f159, %f148, %f156, %f341;
	ld.global.f32 	%f160, [%rd21+12];
	ld.global.f32 	%f161, [%rd21+16];
	ld.global.f32 	%f162, [%rd21+20];
	ld.global.f32 	%f163, [%rd23+4];
	sub.f32 	%f164, %f160, %f1;
	sub.f32 	%f165, %f161, %f2;
	sub.f32 	%f166, %f162, %f3;
	mul.f32 	%f167, %f165, %f165;
	fma.rn.f32 	%f168, %f164, %f164, %f167;
	fma.rn.f32 	%f169, %f166, %f166, %f168;
	add.f32 	%f170, %f67, %f169;
	rsqrt.approx.f32 	%f171, %f170;
	mul.f32 	%f172, %f171, %f171;
	mul.f32 	%f173, %f171, %f172;
	mul.f32 	%f174, %f163, %f173;
	fma.rn.f32 	%f339, %f164, %f174, %f157;
	fma.rn.f32 	%f340, %f165, %f174, %f158;
	fma.rn.f32 	%f341, %f166, %f174, %f159;
	add.s32 	%r37, %r37, 2;
$L__BB0_8:
	and.b32  	%r31, %r42, 1;
	setp.eq.b32 	%p7, %r31, 1;
	not.pred 	%p8, %p7;
	@%p8 bra 	$L__BB0_10;
	mul.wide.u32 	%rd24, %r37, 12;
	add.s64 	%rd25, %rd2, %rd24;
	ld.global.f32 	%f175, [%rd25];
	ld.global.f32 	%f176, [%rd25+4];
	ld.global.f32 	%f177, [%rd25+8];
	mul.wide.u32 	%rd26, %r37, 4;
	add.s64 	%rd27, %rd1, %rd26;
	ld.global.f32 	%f178, [%rd27];
	sub.f32 	%f179, %f175, %f1;
	sub.f32 	%f180, %f176, %f2;
	sub.f32 	%f181, %f177, %f3;
	mul.f32 	%f182, %f180, %f180;
	fma.rn.f32 	%f183, %f179, %f179, %f182;
	fma.rn.f32 	%f184, %f181, %f181, %f183;
	add.f32 	%f185, %f67, %f184;
	rsqrt.approx.f32 	%f186, %f185;
	mul.f32 	%f187, %f186, %f186;
	mul.f32 	%f188, %f186, %f187;
	mul.f32 	%f189, %f178, %f188;
	fma.rn.f32 	%f339, %f179, %f189, %f339;
	fma.rn.f32 	%f340, %f180, %f189, %f340;
	fma.rn.f32 	%f341, %f181, %f189, %f341;
$L__BB0_10:
	setp.ge.s32 	%p9, %r42, %r24;
	@%p9 bra 	$L__BB0_14;
	setp.eq.s32 	%p10, %r1, %r42;
	@%p10 bra 	$L__BB0_13;
	mul.wide.u32 	%rd28, %r42, 12;
	add.s64 	%rd29, %rd2, %rd28;
	ld.global.f32 	%f190, [%rd29];
	ld.global.f32 	%f191, [%rd29+4];
	ld.global.f32 	%f192, [%rd29+8];
	mul.wide.u32 	%rd30, %r42, 4;
	add.s64 	%rd31, %rd1, %rd30;
	ld.global.f32 	%f193, [%rd31];
	sub.f32 	%f194, %f190, %f1;
	sub.f32 	%f195, %f191, %f2;
	sub.f32 	%f196, %f192, %f3;
	mul.f32 	%f197, %f195, %f195;
	fma.rn.f32 	%f198, %f194, %f194, %f197;
	fma.rn.f32 	%f199, %f196, %f196, %f198;
	add.f32 	%f200, %f67, %f199;
	rsqrt.approx.f32 	%f201, %f200;
	mul.f32 	%f202, %f201, %f201;
	mul.f32 	%f203, %f201, %f202;
	mul.f32 	%f204, %f193, %f203;
	fma.rn.f32 	%f339, %f194, %f204, %f339;
	fma.rn.f32 	%f340, %f195, %f204, %f340;
	fma.rn.f32 	%f341, %f196, %f204, %f341;
$L__BB0_13:
	add.s32 	%r42, %r42, 1;
$L__BB0_14:
	setp.ge.s32 	%p11, %r42, %r24;
	@%p11 bra 	$L__BB0_23;
	sub.s32 	%r14, %r24, %r42;
	and.b32  	%r15, %r14, 3;
	sub.s32 	%r32, %r42, %r24;
	setp.gt.u32 	%p12, %r32, -4;
	@%p12 bra 	$L__BB0_18;
	and.b32  	%r33, %r14, -4;
	neg.s32 	%r40, %r33;
	mul.wide.u32 	%rd32, %r42, 12;
	add.s64 	%rd33, %rd32, %rd2;
	add.s64 	%rd50, %rd33, 24;
	mul.wide.u32 	%rd34, %r42, 4;
	add.s64 	%rd35, %rd34, %rd1;
	add.s64 	%rd49, %rd35, 8;
$L__BB0_17:
	.pragma "nounroll";
	ld.global.f32 	%f206, [%rd50+-24];
	ld.global.f32 	%f207, [%rd50+-20];
	ld.global.f32 	%f208, [%rd50+-16];
	ld.global.f32 	%f209, [%rd49+-8];
	sub.f32 	%f210, %f206, %f1;
	sub.f32 	%f211, %f207, %f2;
	sub.f32 	%f212, %f208, %f3;
	mul.f32 	%f213, %f211, %f211;
	fma.rn.f32 	%f214, %f210, %f210, %f213;
	fma.rn.f32 	%f215, %f212, %f212, %f214;
	add.f32 	%f216, %f67, %f215;
	rsqrt.approx.f32 	%f217, %f216;
	mul.f32 	%f218, %f217, %f217;
	mul.f32 	%f219, %f217, %f218;
	mul.f32 	%f220, %f209, %f219;
	fma.rn.f32 	%f221, %f210, %f220, %f339;
	fma.rn.f32 	%f222, %f211, %f220, %f340;
	fma.rn.f32 	%f223, %f212, %f220, %f341;
	ld.global.f32 	%f224, [%rd50+-12];
	ld.global.f32 	%f225, [%rd50+-8];
	ld.global.f32 	%f226, [%rd50+-4];
	ld.global.f32 	%f227, [%rd49+-4];
	sub.f32 	%f228, %f224, %f1;
	sub.f32 	%f229, %f225, %f2;
	sub.f32 	%f230, %f226, %f3;
	mul.f32 	%f231, %f229, %f229;
	fma.rn.f32 	%f232, %f228, %f228, %f231;
	fma.rn.f32 	%f233, %f230, %f230, %f232;
	add.f32 	%f234, %f67, %f233;
	rsqrt.approx.f32 	%f235, %f234;
	mul.f32 	%f236, %f235, %f235;
	mul.f32 	%f237, %f235, %f236;
	mul.f32 	%f238, %f227, %f237;
	fma.rn.f32 	%f239, %f228, %f238, %f221;
	fma.rn.f32 	%f240, %f229, %f238, %f222;
	fma.rn.f32 	%f241, %f230, %f238, %f223;
	ld.global.f32 	%f242, [%rd50];
	ld.global.f32 	%f243, [%rd50+4];
	ld.global.f32 	%f244, [%rd50+8];
	ld.global.f32 	%f245, [%rd49];
	sub.f32 	%f246, %f242, %f1;
	sub.f32 	%f247, %f243, %f2;
	sub.f32 	%f248, %f244, %f3;
	mul.f32 	%f249, %f247, %f247;
	fma.rn.f32 	%f250, %f246, %f246, %f249;
	fma.rn.f32 	%f251, %f248, %f248, %f250;
	add.f32 	%f252, %f67, %f251;
	rsqrt.approx.f32 	%f253, %f252;
	mul.f32 	%f254, %f253, %f253;
	mul.f32 	%f255, %f253, %f254;
	mul.f32 	%f256, %f245, %f255;
	fma.rn.f32 	%f257, %f246, %f256, %f239;
	fma.rn.f32 	%f258, %f247, %f256, %f240;
	fma.rn.f32 	%f259, %f248, %f256, %f241;
	ld.global.f32 	%f260, [%rd50+12];
	ld.global.f32 	%f261, [%rd50+16];
	ld.global.f32 	%f262, [%rd50+20];
	ld.global.f32 	%f263, [%rd49+4];
	sub.f32 	%f264, %f260, %f1;
	sub.f32 	%f265, %f261, %f2;
	sub.f32 	%f266, %f262, %f3;
	mul.f32 	%f267, %f265, %f265;
	fma.rn.f32 	%f268, %f264, %f264, %f267;
	fma.rn.f32 	%f269, %f266, %f266, %f268;
	add.f32 	%f270, %f67, %f269;
	rsqrt.approx.f32 	%f271, %f270;
	mul.f32 	%f272, %f271, %f271;
	mul.f32 	%f273, %f271, %f272;
	mul.f32 	%f274, %f263, %f273;
	fma.rn.f32 	%f339, %f264, %f274, %f257;
	fma.rn.f32 	%f340, %f265, %f274, %f258;
	fma.rn.f32 	%f341, %f266, %f274, %f259;
	add.s32 	%r42, %r42, 4;
	add.s32 	%r40, %r40, 4;
	add.s64 	%rd50, %rd50, 48;
	add.s64 	%rd49, %rd49, 16;
	setp.ne.s32 	%p13, %r40, 0;
	@%p13 bra 	$L__BB0_17;
$L__BB0_18:
	setp.eq.s32 	%p14, %r15, 0;
	@%p14 bra 	$L__BB0_23;
	setp.eq.s32 	%p15, %r15, 1;
	@%p15 bra 	$L__BB0_21;
	mul.wide.u32 	%rd36, %r42, 12;
	add.s64 	%rd37, %rd2, %rd36;
	ld.global.f32 	%f276, [%rd37];
	ld.global.f32 	%f277, [%rd37+4];
	ld.global.f32 	%f278, [%rd37+8];
	mul.wide.u32 	%rd38, %r42, 4;
	add.s64 	%rd39, %rd1, %rd38;
	ld.global.f32 	%f279, [%rd39];
	sub.f32 	%f280, %f276, %f1;
	sub.f32 	%f281, %f277, %f2;
	sub.f32 	%f282, %f278, %f3;
	mul.f32 	%f283, %f281, %f281;
	fma.rn.f32 	%f284, %f280, %f280, %f283;
	fma.rn.f32 	%f285, %f282, %f282, %f284;
	add.f32 	%f286, %f67, %f285;
	rsqrt.approx.f32 	%f287, %f286;
	mul.f32 	%f288, %f287, %f287;
	mul.f32 	%f289, %f287, %f288;
	mul.f32 	%f290, %f279, %f289;
	fma.rn.f32 	%f291, %f280, %f290, %f339;
	fma.rn.f32 	%f292, %f281, %f290, %f340;
	fma.rn.f32 	%f293, %f282, %f290, %f341;
	ld.global.f32 	%f294, [%rd37+12];
	ld.global.f32 	%f295, [%rd37+16];
	ld.global.f32 	%f296, [%rd37+20];
	ld.global.f32 	%f297, [%rd39+4];
	sub.f32 	%f298, %f294, %f1;
	sub.f32 	%f299, %f295, %f2;
	sub.f32 	%f300, %f296, %f3;
	mul.f32 	%f301, %f299, %f299;
	fma.rn.f32 	%f302, %f298, %f298, %f301;
	fma.rn.f32 	%f303, %f300, %f300, %f302;
	add.f32 	%f304, %f67, %f303;
	rsqrt.approx.f32 	%f305, %f304;
	mul.f32 	%f306, %f305, %f305;
	mul.f32 	%f307, %f305, %f306;
	mul.f32 	%f308, %f297, %f307;
	fma.rn.f32 	%f339, %f298, %f308, %f291;
	fma.rn.f32 	%f340, %f299, %f308, %f292;
	fma.rn.f32 	%f341, %f300, %f308, %f293;
	add.s32 	%r42, %r42, 2;
$L__BB0_21:
	and.b32  	%r34, %r14, 1;
	setp.eq.b32 	%p16, %r34, 1;
	not.pred 	%p17, %p16;
	@%p17 bra 	$L__BB0_23;
	mul.wide.u32 	%rd40, %r42, 12;
	add.s64 	%rd41, %rd2, %rd40;
	ld.global.f32 	%f309, [%rd41];
	ld.global.f32 	%f310, [%rd41+4];
	ld.global.f32 	%f311, [%rd41+8];
	mul.wide.u32 	%rd42, %r42, 4;
	add.s64 	%rd43, %rd1, %rd42;
	ld.global.f32 	%f312, [%rd43];
	sub.f32 	%f313, %f309, %f1;
	sub.f32 	%f314, %f310, %f2;
	sub.f32 	%f315, %f311, %f3;
	mul.f32 	%f316, %f314, %f314;
	fma.rn.f32 	%f317, %f313, %f313, %f316;
	fma.rn.f32 	%f318, %f315, %f315, %f317;
	add.f32 	%f319, %f67, %f318;
	rsqrt.approx.f32 	%f320, %f319;
	mul.f32 	%f321, %f320, %f320;
	mul.f32 	%f322, %f320, %f321;
	mul.f32 	%f323, %f312, %f322;
	fma.rn.f32 	%f339, %f313, %f323, %f339;
	fma.rn.f32 	%f340, %f314, %f323, %f340;
	fma.rn.f32 	%f341, %f315, %f323, %f341;
$L__BB0_23:
	cvta.to.global.u64 	%rd44, %rd15;
	add.s64 	%rd46, %rd44, %rd18;
	st.global.f32 	[%rd46], %f339;
	st.global.f32 	[%rd46+4], %f340;
	st.global.f32 	[%rd46+8], %f341;
$L__BB0_24:
	ret;

}
	// .globl	_Z20update_bodies_kernelP6float3S0_S0_Pfiff
.visible .entry _Z20update_bodies_kernelP6float3S0_S0_Pfiff(
	.param .u64 .ptr .align 1 _Z20update_bodies_kernelP6float3S0_S0_Pfiff_param_0,
	.param .u64 .ptr .align 1 _Z20update_bodies_kernelP6float3S0_S0_Pfiff_param_1,
	.param .u64 .ptr .align 1 _Z20update_bodies_kernelP6float3S0_S0_Pfiff_param_2,
	.param .u64 .ptr .align 1 _Z20update_bodies_kernelP6float3S0_S0_Pfiff_param_3,
	.param .u32 _Z20update_bodies_kernelP6float3S0_S0_Pfiff_param_4,
	.param .f32 _Z20update_bodies_kernelP6float3S0_S0_Pfiff_param_5,
	.param .f32 _Z20update_bodies_kernelP6float3S0_S0_Pfiff_param_6
)
{
	.reg .pred 	%p<2>;
	.reg .b32 	%r<6>;
	.reg .b32 	%f<26>;
	.reg .b64 	%rd<18>;

	ld.param.u64 	%rd4, [_Z20update_bodies_kernelP6float3S0_S0_Pfiff_param_3];
	ld.param.u32 	%r2, [_Z20update_bodies_kernelP6float3S0_S0_Pfiff_param_4];
	ld.param.f32 	%f1, [_Z20update_bodies_kernelP6float3S0_S0_Pfiff_param_5];
	ld.param.f32 	%f2, [_Z20update_bodies_kernelP6float3S0_S0_Pfiff_param_6];
	mov.u32 	%r3, %ctaid.x;
	mov.u32 	%r4, %ntid.x;
	mov.u32 	%r5, %tid.x;
	mad.lo.s32 	%r1, %r3, %r4, %r5;
	setp.ge.s32 	%p1, %r1, %r2;
	@%p1 bra 	$L__BB1_2;
	ld.param.u64 	%rd17, [_Z20update_bodies_kernelP6float3S0_S0_Pfiff_param_2];
	ld.param.u64 	%rd16, [_Z20update_bodies_kernelP6float3S0_S0_Pfiff_param_1];
	ld.param.u64 	%rd15, [_Z20update_bodies_kernelP6float3S0_S0_Pfiff_param_0];
	cvta.to.global.u64 	%rd5, %rd15;
	cvta.to.global.u64 	%rd6, %rd16;
	cvta.to.global.u64 	%rd7, %rd17;
	cvta.to.global.u64 	%rd8, %rd4;
	mul.wide.s32 	%rd9, %r1, 12;
	add.s64 	%rd10, %rd5, %rd9;
	ld.global.f32 	%f3, [%rd10];
	ld.global.f32 	%f4, [%rd10+4];
	ld.global.f32 	%f5, [%rd10+8];
	add.s64 	%rd11, %rd6, %rd9;
	ld.global.f32 	%f6, [%rd11];
	ld.global.f32 	%f7, [%rd11+4];
	ld.global.f32 	%f8, [%rd11+8];
	add.s64 	%rd12, %rd7, %rd9;
	ld.global.f32 	%f9, [%rd12];
	ld.global.f32 	%f10, [%rd12+4];
	ld.global.f32 	%f11, [%rd12+8];
	mul.wide.s32 	%rd13, %r1, 4;
	add.s64 	%rd14, %rd8, %rd13;
	ld.global.f32 	%f12, [%rd14];
	mul.f32 	%f13, %f2, %f12;
	mul.f32 	%f14, %f9, %f13;
	mul.f32 	%f15, %f10, %f13;
	mul.f32 	%f16, %f11, %f13;
	div.rn.f32 	%f17, %f14, %f12;
	div.rn.f32 	%f18, %f15, %f12;
	div.rn.f32 	%f19, %f16, %f12;
	fma.rn.f32 	%f20, %f1, %f17, %f6;
	fma.rn.f32 	%f21, %f1, %f18, %f7;
	fma.rn.f32 	%f22, %f1, %f19, %f8;
	fma.rn.f32 	%f23, %f1, %f20, %f3;
	fma.rn.f32 	%f24, %f1, %f21, %f4;
	fma.rn.f32 	%f25, %f1, %f22, %f5;
	st.global.f32 	[%rd10], %f23;
	st.global.f32 	[%rd10+4], %f24;
	st.global.f32 	[%rd10+8], %f25;
	st.global.f32 	[%rd11], %f20;
	st.global.f32 	[%rd11+4], %f21;
	st.global.f32 	[%rd11+8], %f22;
$L__BB1_2:
	ret;

}


// ===== COMPILED SASS (sm_100) =====

	.target	sm_100

	.elftype	@"ET_EXEC"


//--------------------- .note.nv.tkinfo           --------------------------
	.section	.note.nv.tkinfo,"",@"SHT_NOTE"
	.sectionflags	@"SHF_NOTE_NV_TKINFO"
	.tkinfo
        /*0018*/ 	.word	0x00000002
        /*0030*/ 	.string	""
        /*0030*/ 	.string	"ptxas"
        /*0030*/ 	.string	"Cuda compilation tools, release 13.0, V13.0.88"
        /*0030*/ 	.string	"Build cuda_13.0.r13.0/compiler.36424714_0"
        /*0030*/ 	.string	"-arch sm_100 -m 64 "



//--------------------- .note.nv.cuinfo           --------------------------
	.section	.note.nv.cuinfo,"",@"SHT_NOTE"
	.sectionflags	@"SHF_NOTE_NV_CUINFO"
        /*0018*/ 	.short	0x0002
        /*001a*/ 	.short	0x0064
        /*001c*/ 	.short	0x0082
	.zero		2


//--------------------- .nv.info                  --------------------------
	.section	.nv.info,"",@"SHT_CUDA_INFO"
	.align	4


	//----- nvinfo : EIATTR_REGCOUNT
	.align		4
        /*0000*/ 	.byte	0x04, 0x2f
        /*0002*/ 	.short	(.L_1 - .L_0)
	.align		4
.L_0:
        /*0004*/ 	.word	index@(_Z23calculate_forces_kernelP6float3PfS0_if)
        /*0008*/ 	.word	0x00000020


	//----- nvinfo : EIATTR_FRAME_SIZE
	.align		4
.L_1:
        /*000c*/ 	.byte	0x04, 0x11
        /*000e*/ 	.short	(.L_3 - .L_2)
	.align		4
.L_2:
        /*0010*/ 	.word	index@(_Z23calculate_forces_kernelP6float3PfS0_if)
        /*0014*/ 	.word	0x00000000


	//----- nvinfo : EIATTR_REGCOUNT
	.align		4
.L_3:
        /*0018*/ 	.byte	0x04, 0x2f
        /*001a*/ 	.short	(.L_5 - .L_4)
	.align		4
.L_4:
        /*001c*/ 	.word	index@(_Z20update_bodies_kernelP6float3S0_S0_Pfiff)
        /*0020*/ 	.word	0x0000001c


	//----- nvinfo : EIATTR_FRAME_SIZE
	.align		4
.L_5:
        /*0024*/ 	.byte	0x04, 0x11
        /*0026*/ 	.short	(.L_7 - .L_6)
	.align		4
.L_6:
        /*0028*/ 	.word	index@($__internal_0_$__cuda_sm3x_div_rn_noftz_f32_slowpath)
        /*002c*/ 	.word	0x00000000


	//----- nvinfo : EIATTR_FRAME_SIZE
	.align		4
.L_7:
        /*0030*/ 	.byte	0x04, 0x11
        /*0032*/ 	.short	(.L_9 - .L_8)
	.align		4
.L_8:
        /*0034*/ 	.word	index@(_Z20update_bodies_kernelP6float3S0_S0_Pfiff)
        /*0038*/ 	.word	0x00000000


	//----- nvinfo : EIATTR_MIN_STACK_SIZE
	.align		4
.L_9:
        /*003c*/ 	.byte	0x04, 0x12
        /*003e*/ 	.short	(.L_11 - .L_10)
	.align		4
.L_10:
        /*0040*/ 	.word	index@(_Z20update_bodies_kernelP6float3S0_S0_Pfiff)
        /*0044*/ 	.word	0x00000000


	//----- nvinfo : EIATTR_MIN_STACK_SIZE
	.align		4
.L_11:
        /*0048*/ 	.byte	0x04, 0x12
        /*004a*/ 	.short	(.L_13 - .L_12)
	.align		4
.L_12:
        /*004c*/ 	.word	index@(_Z23calculate_forces_kernelP6float3PfS0_if)
        /*0050*/ 	.word	0x00000000
.L_13:


//--------------------- .nv.compat                --------------------------
	.section	.nv.compat,"",@"SHT_CUDA_COMPAT_INFO"
	.align	4
        /*0000*/ 	.byte	0x02, 0x09, 0x00, 0x00, 0x02, 0x02, 0x01, 0x00, 0x02, 0x05, 0x05, 0x00, 0x03, 0x07, 0x01, 0x01
        /*0010*/ 	.byte	0x02, 0x03, 0x00, 0x00, 0x02, 0x06, 0x01, 0x00, 0x04, 0x0b, 0x08, 0x00, 0x01, 0x00, 0x00, 0x00
        /*0020*/ 	.byte	0x00, 0x00, 0x00, 0x00


//--------------------- .nv.info._Z20update_bodies_kernelP6float3S0_S0_Pfiff --------------------------
	.section	.nv.info._Z20update_bodies_kernelP6float3S0_S0_Pfiff,"",@"SHT_CUDA_INFO"
	.sectionflags	@""
	.align	4


	//----- nvinfo : EIATTR_CUDA_API_VERSION
	.align		4
        /*0000*/ 	.byte	0x04, 0x37
        /*0002*/ 	.short	(.L_15 - .L_14)
.L_14:
        /*0004*/ 	.word	0x00000082


	//----- nvinfo : EIATTR_KPARAM_INFO
	.align		4
.L_15:
        /*0008*/ 	.byte	0x04, 0x17
        /*000a*/ 	.short	(.L_17 - .L_16)
.L_16:
        /*000c*/ 	.word	0x00000000
        /*0010*/ 	.short	0x0006
        /*0012*/ 	.short	0x0028
        /*0014*/ 	.byte	0x00, 0xf0, 0x11, 0x00


	//----- nvinfo : EIATTR_KPARAM_INFO
	.align		4
.L_17:
        /*0018*/ 	.byte	0x04, 0x17
        /*001a*/ 	.short	(.L_19 - .L_18)
.L_18:
        /*001c*/ 	.word	0x00000000
        /*0020*/ 	.short	0x0005
        /*0022*/ 	.short	0x0024
        /*0024*/ 	.byte	0x00, 0xf0, 0x11, 0x00


	//----- nvinfo : EIATTR_KPARAM_INFO
	.align		4
.L_19:
        /*0028*/ 	.byte	0x04, 0x17
        /*002a*/ 	.short	(.L_21 - .L_20)
.L_20:
        /*002c*/ 	.word	0x00000000
        /*0030*/ 	.short	0x0004
        /*0032*/ 	.short	0x0020
        /*0034*/ 	.byte	0x00, 0xf0, 0x11, 0x00


	//----- nvinfo : EIATTR_KPARAM_INFO
	.align		4
.L_21:
        /*0038*/ 	.byte	0x04, 0x17
        /*003a*/ 	.short	(.L_23 - .L_22)
.L_22:
        /*003c*/ 	.word	0x00000000
        /*0040*/ 	.short	0x0003
        /*0042*/ 	.short	0x0018
        /*0044*/ 	.byte	0x00, 0xf5, 0x21, 0x00


	//----- nvinfo : EIATTR_KPARAM_INFO
	.align		4
.L_23:
        /*0048*/ 	.byte	0x04, 0x17
        /*004a*/ 	.short	(.L_25 - .L_24)
.L_24:
        /*004c*/ 	.word	0x00000000
        /*0050*/ 	.short	0x0002
        /*0052*/ 	.short	0x0010
        /*0054*/ 	.byte	0x00, 0xf5, 0x21, 0x00


	//----- nvinfo : EIATTR_KPARAM_INFO
	.align		4
.L_25:
        /*0058*/ 	.byte	0x04, 0x17
        /*005a*/ 	.short	(.L_27 - .L_26)
.L_26:
        /*005c*/ 	.word	0x00000000
        /*0060*/ 	.short	0x0001
        /*0062*/ 	.short	0x0008
        /*0064*/ 	.byte	0x00, 0xf5, 0x21, 0x00


	//----- nvinfo : EIATTR_KPARAM_INFO
	.align		4
.L_27:
        /*0068*/ 	.byte	0x04, 0x17
        /*006a*/ 	.short	(.L_29 - .L_28)
.L_28:
        /*006c*/ 	.word	0x00000000
        /*0070*/ 	.short	0x0000
        /*0072*/ 	.short	0x0000
        /*0074*/ 	.byte	0x00, 0xf5, 0x21, 0x00


	//----- nvinfo : EIATTR_SPARSE_MMA_MASK
	.align		4
.L_29:
        /*0078*/ 	.byte	0x03, 0x50
        /*007a*/ 	.short	0x0000


	//----- nvinfo : EIATTR_MAXREG_COUNT
	.align		4
        /*007c*/ 	.byte	0x03, 0x1b
        /*007e*/ 	.short	0x00ff


	//----- nvinfo : EIATTR_MERCURY_ISA_VERSION
	.align		4
        /*0080*/ 	.byte	0x03, 0x5f
        /*0082*/ 	.short	0x0101


	//----- nvinfo : EIATTR_VRC_CTA_INIT_COUNT
	.align		4
        /*0084*/ 	.byte	0x02, 0x4a
	.zero		1
	.zero		1


	//----- nvinfo : EIATTR_EXIT_INSTR_OFFSETS
	.align		4
        /*0088*/ 	.byte	0x04, 0x1c
        /*008a*/ 	.short	(.L_31 - .L_30)


	//   ....[0]....
.L_30:
        /*008c*/ 	.word	0x00000070


	//   ....[1]....
        /*0090*/ 	.word	0x00000550


	//----- nvinfo : EIATTR_CRS_STACK_SIZE
	.align		4
.L_31:
        /*0094*/ 	.byte	0x04, 0x1e
        /*0096*/ 	.short	(.L_33 - .L_32)
.L_32:
        /*0098*/ 	.word	0x00000000


	//----- nvinfo : EIATTR_CBANK_PARAM_SIZE
	.align		4
.L_33:
        /*009c*/ 	.byte	0x03, 0x19
        /*009e*/ 	.short	0x002c


	//----- nvinfo : EIATTR_PARAM_CBANK
	.align		4
        /*00a0*/ 	.byte	0x04, 0x0a
        /*00a2*/ 	.short	(.L_35 - .L_34)
	.align		4
.L_34:
        /*00a4*/ 	.word	index@(.nv.constant0._Z20update_bodies_kernelP6float3S0_S0_Pfiff)
        /*00a8*/ 	.short	0x0380
        /*00aa*/ 	.short	0x002c


	//----- nvinfo : EIATTR_SW_WAR
	.align		4
.L_35:
        /*00ac*/ 	.byte	0x04, 0x36
        /*00ae*/ 	.short	(.L_37 - .L_36)
.L_36:
        /*00b0*/ 	.word	0x00000008
.L_37:


//--------------------- .nv.info._Z23calculate_forces_kernelP6float3PfS0_if --------------------------
	.section	.nv.info._Z23calculate_forces_kernelP6float3PfS0_if,"",@"SHT_CUDA_INFO"
	.sectionflags	@""
	.align	4


	//----- nvinfo : EIATTR_CUDA_API_VERSION
	.align		4
        /*0000*/ 	.byte	0x04, 0x37
        /*0002*/ 	.short	(.L_39 - .L_38)
.L_38:
        /*0004*/ 	.word	0x00000082


	//----- nvinfo : EIATTR_KPARAM_INFO
	.align		4
.L_39:
        /*0008*/ 	.byte	0x04, 0x17
        /*000a*/ 	.short	(.L_41 - .L_40)
.L_40:
        /*000c*/ 	.word	0x00000000
        /*0010*/ 	.short	0x0004
        /*0012*/ 	.short	0x001c
        /*0014*/ 	.byte	0x00, 0xf0, 0x11, 0x00


	//----- nvinfo : EIATTR_KPARAM_INFO
	.align		4
.L_41:
        /*0018*/ 	.byte	0x04, 0x17
        /*001a*/ 	.short	(.L_43 - .L_42)
.L_42:
        /*001c*/ 	.word	0x00000000
        /*0020*/ 	.short	0x0003
        /*0022*/ 	.short	0x0018
        /*0024*/ 	.byte	0x00, 0xf0, 0x11, 0x00


	//----- nvinfo : EIATTR_KPARAM_INFO
	.align		4
.L_43:
        /*0028*/ 	.byte	0x04, 0x17
        /*002a*/ 	.short	(.L_45 - .L_44)
.L_44:
        /*002c*/ 	.word	0x00000000
        /*0030*/ 	.short	0x0002
        /*0032*/ 	.short	0x0010
        /*0034*/ 	.byte	0x00, 0xf5, 0x21, 0x00


	//----- nvinfo : EIATTR_KPARAM_INFO
	.align		4
.L_45:
        /*0038*/ 	.byte	0x04, 0x17
        /*003a*/ 	.short	(.L_47 - .L_46)
.L_46:
        /*003c*/ 	.word	0x00000000
        /*0040*/ 	.short	0x0001
        /*0042*/ 	.short	0x0008
        /*0044*/ 	.byte	0x00, 0xf5, 0x21, 0x00


	//----- nvinfo : EIATTR_KPARAM_INFO
	.align		4
.L_47:
        /*0048*/ 	.byte	0x04, 0x17
        /*004a*/ 	.short	(.L_49 - .L_48)
.L_48:
        /*004c*/ 	.word	0x00000000
        /*0050*/ 	.short	0x0000
        /*0052*/ 	.short	0x0000
        /*0054*/ 	.byte	0x00, 0xf5, 0x21, 0x00


	//----- nvinfo : EIATTR_SPARSE_MMA_MASK
	.align		4
.L_49:
        /*0058*/ 	.byte	0x03, 0x50
        /*005a*/ 	.short	0x0000


	//----- nvinfo : EIATTR_MAXREG_COUNT
	.align		4
        /*005c*/ 	.byte	0x03, 0x1b
        /*005e*/ 	.short	0x00ff


	//----- nvinfo : EIATTR_MERCURY_ISA_VERSION
	.align		4
        /*0060*/ 	.byte	0x03, 0x5f
        /*0062*/ 	.short	0x0101


	//----- nvinfo : EIATTR_VRC_CTA_INIT_COUNT
	.align		4
        /*0064*/ 	.byte	0x02, 0x4a
	.zero		1
	.zero		1


	//----- nvinfo : EIATTR_EXIT_INSTR_OFFSETS
	.align		4
        /*0068*/ 	.byte	0x04, 0x1c
        /*006a*/ 	.short	(.L_51 - .L_50)


	//   ....[0]....
.L_50:
        /*006c*/ 	.word	0x00000070


	//   ....[1]....
        /*0070*/ 	.word	0x00001c10


	//----- nvinfo : EIATTR_CRS_STACK_SIZE
	.align		4
.L_51:
        /*0074*/ 	.byte	0x04, 0x1e
        /*0076*/ 	.short	(.L_53 - .L_52)
.L_52:
        /*0078*/ 	.word	0x00000000


	//----- nvinfo : EIATTR_CBANK_PARAM_SIZE
	.align		4
.L_53:
        /*007c*/ 	.byte	0x03, 0x19
        /*007e*/ 	.short	0x0020


	//----- nvinfo : EIATTR_PARAM_CBANK
	.align		4
        /*0080*/ 	.byte	0x04, 0x0a
        /*0082*/ 	.short	(.L_55 - .L_54)
	.align		4
.L_54:
        /*0084*/ 	.word	index@(.nv.constant0._Z23calculate_forces_kernelP6float3PfS0_if)
        /*0088*/ 	.short	0x0380
        /*008a*/ 	.short	0x0020


	//----- nvinfo : EIATTR_SW_WAR
	.align		4
.L_55:
        /*008c*/ 	.byte	0x04, 0x36
        /*008e*/ 	.short	(.L_57 - .L_56)
.L_56:
        /*0090*/ 	.word	0x00000008
.L_57:


//--------------------- .nv.callgraph             --------------------------
	.section	.nv.callgraph,"",@"SHT_CUDA_CALLGRAPH"
	.align	4
	.sectionentsize	8
	.align		4
        /*0000*/ 	.word	0x00000000
	.align		4
        /*0004*/ 	.word	0xffffffff
	.align		4
        /*0008*/ 	.word	0x00000000
	.align		4
        /*000c*/ 	.word	0xfffffffe
	.align		4
        /*0010*/ 	.word	0x00000000
	.align		4
        /*0014*/ 	.word	0xfffffffd
	.align		4
        /*0018*/ 	.word	0x00000000
	.align		4
        /*001c*/ 	.word	0xfffffffc


//--------------------- .text._Z20update_bodies_kernelP6float3S0_S0_Pfiff --------------------------
	.section	.text._Z20update_bodies_kernelP6float3S0_S0_Pfiff,"ax",@progbits
	.align	128
        .global         _Z20update_bodies_kernelP6float3S0_S0_Pfiff
        .type           _Z20update_bodies_kernelP6float3S0_S0_Pfiff,@function
        .size           _Z20update_bodies_kernelP6float3S0_S0_Pfiff,(.L_x_35 - _Z20update_bodies_kernelP6float3S0_S0_Pfiff)
        .other          _Z20update_bodies_kernelP6float3S0_S0_Pfiff,@"STO_CUDA_ENTRY STV_DEFAULT"
_Z20update_bodies_kernelP6float3S0_S0_Pfiff:
.text._Z20update_bodies_kernelP6float3S0_S0_Pfiff:
[----:B------:R-:W-:Y:S01]  /*0000*/  LDC R1, c[0x0][0x37c] ;  /* 0x0000df00ff017b82 */ /* 0x000fe20000000800 */
[----:B------:R-:W0:Y:S07]  /*0010*/  S2R R0, SR_TID.X ;  /* 0x0000000000007919 */ /* 0x000e2e0000002100 */
[----:B------:R-:W0:Y:S01]  /*0020*/  S2UR UR4, SR_CTAID.X ;  /* 0x00000000000479c3 */ /* 0x000e220000002500 */
[----:B------:R-:W1:Y:S07]  /*0030*/  LDCU UR5, c[0x0][0x3a0] ;  /* 0x00007400ff0577ac */ /* 0x000e6e0008000800 */
[----:B------:R-:W0:Y:S02]  /*0040*/  LDC R11, c[0x0][0x360] ;  /* 0x0000d800ff0b7b82 */ /* 0x000e240000000800 */
[----:B0-----:R-:W-:-:S05]  /*0050*/  IMAD R11, R11, UR4, R0 ;  /* 0x000000040b0b7c24 */ /* 0x001fca000f8e0200 */
[----:B-1----:R-:W-:-:S13]  /*0060*/  ISETP.GE.AND P0, PT, R11, UR5, PT ;  /* 0x000000050b007c0c */ /* 0x002fda000bf06270 */
[----:B------:R-:W-:Y:S05]  /*0070*/  @P0 EXIT ;  /* 0x000000000000094d */ /* 0x000fea0003800000 */
[----:B------:R-:W0:Y:S01]  /*0080*/  LDC.64 R4, c[0x0][0x398] ;  /* 0x0000e600ff047b82 */ /* 0x000e220000000a00 */
[----:B------:R-:W1:Y:S01]  /*0090*/  LDCU.64 UR4, c[0x0][0x358] ;  /* 0x00006b00ff0477ac */ /* 0x000e620008000a00 */
[----:B------:R-:W2:Y:S06]  /*00a0*/  LDCU UR6, c[0x0][0x3a8] ;  /* 0x00007500ff0677ac */ /* 0x000eac0008000800 */
[----:B------:R-:W3:Y:S08]  /*00b0*/  LDC.64 R2, c[0x0][0x390] ;  /* 0x0000e400ff027b82 */ /* 0x000ef00000000a00 */
[----:B------:R-:W4:Y:S01]  /*00c0*/  LDC.64 R8, c[0x0][0x380] ;  /* 0x0000e000ff087b82 */ /* 0x000f220000000a00 */
[----:B0-----:R-:W-:-:S07]  /*00d0*/  IMAD.WIDE R4, R11, 0x4, R4 ;  /* 0x000000040b047825 */ /* 0x001fce00078e0204 */
[----:B------:R-:W0:Y:S01]  /*00e0*/  LDC.64 R6, c[0x0][0x388] ;  /* 0x0000e200ff067b82 */ /* 0x000e220000000a00 */
[----:B-1----:R-:W2:Y:S01]  /*00f0*/  LDG.E R4, desc[UR4][R4.64] ;  /* 0x0000000404047981 */ /* 0x002ea2000c1e1900 */
[----:B---3--:R-:W-:-:S05]  /*0100*/  IMAD.WIDE R2, R11, 0xc, R2 ;  /* 0x0000000c0b027825 */ /* 0x008fca00078e0202 */
[----:B------:R-:W3:Y:S01]  /*0110*/  LDG.E R0, desc[UR4][R2.64] ;  /* 0x0000000402007981 */ /* 0x000ee2000c1e1900 */
[----:B----4-:R-:W-:-:S03]  /*0120*/  IMAD.WIDE R8, R11, 0xc, R8 ;  /* 0x0000000c0b087825 */ /* 0x010fc600078e0208 */
[----:B------:R-:W4:Y:S04]  /*0130*/  LDG.E R16, desc[UR4][R2.64+0x4] ;  /* 0x0000040402107981 */ /* 0x000f28000c1e1900 */
[----:B------:R3:W4:Y:S01]  /*0140*/  LDG.E R17, desc[UR4][R2.64+0x8] ;  /* 0x0000080402117981 */ /* 0x000722000c1e1900 */
[----:B0-----:R-:W-:-:S03]  /*0150*/  IMAD.WIDE R6, R11, 0xc, R6 ;  /* 0x0000000c0b067825 */ /* 0x001fc600078e0206 */
[----:B------:R0:W5:Y:S04]  /*0160*/  LDG.E R15, desc[UR4][R8.64] ;  /* 0x00000004080f7981 */ /* 0x000168000c1e1900 */
[----:B------:R0:W5:Y:S04]  /*0170*/  LDG.E R14, desc[UR4][R8.64+0x4] ;  /* 0x00000404080e7981 */ /* 0x000168000c1e1900 */
[----:B------:R0:W5:Y:S04]  /*0180*/  LDG.E R13, desc[UR4][R8.64+0x8] ;  /* 0x00000804080d7981 */ /* 0x000168000c1e1900 */
[----:B------:R0:W5:Y:S04]  /*0190*/  LDG.E R12, desc[UR4][R6.64] ;  /* 0x00000004060c7981 */ /* 0x000168000c1e1900 */
[----:B------:R0:W5:Y:S04]  /*01a0*/  LDG.E R11, desc[UR4][R6.64+0x4] ;  /* 0x00000404060b7981 */ /* 0x000168000c1e1900 */
[----:B------:R0:W5:Y:S01]  /*01b0*/  LDG.E R10, desc[UR4][R6.64+0x8] ;  /* 0x00000804060a7981 */ /* 0x000162000c1e1900 */
[----:B------:R-:W-:Y:S01]  /*01c0*/  BSSY.RECONVERGENT B0, `(.L_x_0) ;  /* 0x0000010000007945 */ /* 0x000fe20003800200 */
[----:B--2---:R-:W1:Y:S01]  /*01d0*/  MUFU.RCP R5, R4 ;  /* 0x0000000400057308 */ /* 0x004e620000001000 */
[----:B------:R-:W-:-:S04]  /*01e0*/  FMUL R19, R4, UR6 ;  /* 0x0000000604137c20 */ /* 0x000fc80008400000 */
[----:B---3--:R-:W-:-:S04]  /*01f0*/  FMUL R3, R0, R19 ;  /* 0x0000001300037220 */ /* 0x008fc80000400000 */
[----:B------:R-:W2:Y:S01]  /*0200*/  FCHK P0, R3, R4 ;  /* 0x0000000403007302 */ /* 0x000ea20000000000 */
[----:B----4-:R-:W-:Y:S01]  /*0210*/  FMUL R2, R16, R19 ;  /* 0x0000001310027220 */ /* 0x010fe20000400000 */
[----:B-1----:R-:W-:-:S04]  /*0220*/  FFMA R18, -R4, R5, 1 ;  /* 0x3f80000004127423 */ /* 0x002fc80000000105 */
[----:B------:R-:W-:-:S04]  /*0230*/  FFMA R18, R5, R18, R5 ;  /* 0x0000001205127223 */ /* 0x000fc80000000005 */
[----:B------:R-:W-:-:S04]  /*0240*/  FFMA R5, R3, R18, RZ ;  /* 0x0000001203057223 */ /* 0x000fc800000000ff */
[----:B------:R-:W-:-:S04]  /*0250*/  FFMA R0, -R4, R5, R3 ;  /* 0x0000000504007223 */ /* 0x000fc80000000103 */
[----:B------:R-:W-:Y:S01]  /*0260*/  FFMA R5, R18, R0, R5 ;  /* 0x0000000012057223 */ /* 0x000fe20000000005 */
[----:B------:R-:W-:Y:S01]  /*0270*/  FMUL R0, R17, R19 ;  /* 0x0000001311007220 */ /* 0x000fe20000400000 */
[----:B0-2---:R-:W-:Y:S06]  /*0280*/  @!P0 BRA `(.L_x_1) ;  /* 0x00000000000c8947 */ /* 0x005fec0003800000 */
[----:B------:R-:W-:-:S07]  /*0290*/  MOV R18, 0x2b0 ;  /* 0x000002b000127802 */ /* 0x000fce0000000f00 */
[----:B-----5:R-:W-:Y:S05]  /*02a0*/  CALL.REL.NOINC `($__internal_0_$__cuda_sm3x_div_rn_noftz_f32_slowpath) ;  /* 0x0000000000ac7944 */ /* 0x020fea0003c00000 */
[----:B------:R-:W-:-:S07]  /*02b0*/  IMAD.MOV.U32 R5, RZ, RZ, R3 ;  /* 0x000000ffff057224 */ /* 0x000fce00078e0003 */
.L_x_1:
[----:B------:R-:W-:Y:S05]  /*02c0*/  BSYNC.RECONVERGENT B0 ;  /* 0x0000000000007941 */ /* 0x000fea0003800200 */
.L_x_0:
[----:B------:R-:W0:Y:S01]  /*02d0*/  MUFU.RCP R3, R4 ;  /* 0x0000000400037308 */ /* 0x000e220000001000 */
[----:B------:R-:W-:Y:S07]  /*02e0*/  BSSY.RECONVERGENT B0, `(.L_x_2) ;  /* 0x000000c000007945 */ /* 0x000fee0003800200 */
[----:B------:R-:W1:Y:S01]  /*02f0*/  FCHK P0, R2, R4 ;  /* 0x0000000402007302 */ /* 0x000e620000000000 */
[----:B0-----:R-:W-:-:S04]  /*0300*/  FFMA R16, -R4, R3, 1 ;  /* 0x3f80000004107423 */ /* 0x001fc80000000103 */
[----:B------:R-:W-:-:S04]  /*0310*/  FFMA R18, R3, R16, R3 ;  /* 0x0000001003127223 */ /* 0x000fc80000000003 */
[----:B------:R-:W-:-:S04]  /*0320*/  FFMA R3, R2, R18, RZ ;  /* 0x0000001202037223 */ /* 0x000fc800000000ff */
[----:B------:R-:W-:-:S04]  /*0330*/  FFMA R16, -R4, R3, R2 ;  /* 0x0000000304107223 */ /* 0x000fc80000000102 */
[----:B------:R-:W-:Y:S01]  /*0340*/  FFMA R16, R18, R16, R3 ;  /* 0x0000001012107223 */ /* 0x000fe20000000003 */
[----:B-1----:R-:W-:Y:S06]  /*0350*/  @!P0 BRA `(.L_x_3) ;  /* 0x0000000000108947 */ /* 0x002fec0003800000 */
[----:B------:R-:W-:Y:S01]  /*0360*/  IMAD.MOV.U32 R3, RZ, RZ, R2 ;  /* 0x000000ffff037224 */ /* 0x000fe200078e0002 */
[----:B------:R-:W-:-:S07]  /*0370*/  MOV R18, 0x390 ;  /* 0x0000039000127802 */ /* 0x000fce0000000f00 */
[----:B-----5:R-:W-:Y:S05]  /*0380*/  CALL.REL.NOINC `($__internal_0_$__cuda_sm3x_div_rn_noftz_f32_slowpath) ;  /* 0x0000000000747944 */ /* 0x020fea0003c00000 */
[----:B------:R-:W-:-:S07]  /*0390*/  MOV R16, R3 ;  /* 0x0000000300107202 */ /* 0x000fce0000000f00 */
.L_x_3:
[----:B------:R-:W-:Y:S05]  /*03a0*/  BSYNC.RECONVERGENT B0 ;  /* 0x0000000000007941 */ /* 0x000fea0003800200 */
.L_x_2:
        /* <DEDUP_REMOVED lines=12> */
.L_x_5:
[----:B------:R-:W-:Y:S05]  /*0470*/  BSYNC.RECONVERGENT B0 ;  /* 0x0000000000007941 */ /* 0x000fea0003800200 */
.L_x_4:
[----:B------:R-:W0:Y:S02]  /*0480*/  LDCU UR6, c[0x0][0x3a4] ;  /* 0x00007480ff0677ac */ /* 0x000e240008000800 */
[----:B0----5:R-:W-:Y:S01]  /*0490*/  FFMA R12, R5, UR6, R12 ;  /* 0x00000006050c7c23 */ /* 0x021fe2000800000c */
[----:B------:R-:W-:Y:S01]  /*04a0*/  FFMA R11, R16, UR6, R11 ;  /* 0x00000006100b7c23 */ /* 0x000fe2000800000b */
[----:B------:R-:W-:Y:S02]  /*04b0*/  FFMA R10, R3, UR6, R10 ;  /* 0x00000006030a7c23 */ /* 0x000fe4000800000a */
[----:B------:R-:W-:Y:S01]  /*04c0*/  FFMA R15, R12, UR6, R15 ;  /* 0x000000060c0f7c23 */ /* 0x000fe2000800000f */
[----:B------:R-:W-:Y:S01]  /*04d0*/  FFMA R3, R11, UR6, R14 ;  /* 0x000000060b037c23 */ /* 0x000fe2000800000e */
[----:B------:R-:W-:-:S03]  /*04e0*/  FFMA R13, R10, UR6, R13 ;  /* 0x000000060a0d7c23 */ /* 0x000fc6000800000d */
[----:B------:R-:W-:Y:S04]  /*04f0*/  STG.E desc[UR4][R8.64], R15 ;  /* 0x0000000f08007986 */ /* 0x000fe8000c101904 */
[----:B------:R-:W-:Y:S04]  /*0500*/  STG.E desc[UR4][R8.64+0x4], R3 ;  /* 0x0000040308007986 */ /* 0x000fe8000c101904 */
[----:B------:R-:W-:Y:S04]  /*0510*/  STG.E desc[UR4][R8.64+0x8], R13 ;  /* 0x0000080d08007986 */ /* 0x000fe8000c101904 */
[----:B------:R-:W-:Y:S04]  /*0520*/  STG.E desc[UR4][R6.64], R12 ;  /* 0x0000000c06007986 */ /* 0x000fe8000c101904 */
[----:B------:R-:W-:Y:S04]  /*0530*/  STG.E desc[UR4][R6.64+0x4], R11 ;  /* 0x0000040b06007986 */ /* 0x000fe8000c101904 */
[----:B------:R-:W-:Y:S01]  /*0540*/  STG.E desc[UR4][R6.64+0x8], R10 ;  /* 0x0000080a06007986 */ /* 0x000fe2000c101904 */
[----:B------:R-:W-:Y:S05]  /*0550*/  EXIT ;  /* 0x000000000000794d */ /* 0x000fea0003800000 */
        .weak           $__internal_0_$__cuda_sm3x_div_rn_noftz_f32_slowpath
        .type           $__internal_0_$__cuda_sm3x_div_rn_noftz_f32_slowpath,@function
        .size           $__internal_0_$__cuda_sm3x_div_rn_noftz_f32_slowpath,(.L_x_35 - $__internal_0_$__cuda_sm3x_div_rn_noftz_f32_slowpath)
$__internal_0_$__cuda_sm3x_div_rn_noftz_f32_slowpath:
[--C-:B------:R-:W-:Y:S01]  /*0560*/  SHF.R.U32.HI R17, RZ, 0x17, R4.reuse ;  /* 0x00000017ff117819 */ /* 0x100fe20000011604 */
[----:B------:R-:W-:Y:S01]  /*0570*/  BSSY.RECONVERGENT B1, `(.L_x_6) ;  /* 0x0000063000017945 */ /* 0x000fe20003800200 */
[----:B------:R-:W-:Y:S01]  /*0580*/  SHF.R.U32.HI R19, RZ, 0x17, R3 ;  /* 0x00000017ff137819 */ /* 0x000fe20000011603 */
[----:B------:R-:W-:Y:S01]  /*0590*/  IMAD.MOV.U32 R20, RZ, RZ, R4 ;  /* 0x000000ffff147224 */ /* 0x000fe200078e0004 */
[----:B------:R-:W-:Y:S02]  /*05a0*/  LOP3.LUT R17, R17, 0xff, RZ, 0xc0, !PT ;  /* 0x000000ff11117812 */ /* 0x000fe400078ec0ff */
[----:B------:R-:W-:-:S03]  /*05b0*/  LOP3.LUT R25, R19, 0xff, RZ, 0xc0, !PT ;  /* 0x000000ff13197812 */ /* 0x000fc600078ec0ff */
[----:B------:R-:W-:Y:S01]  /*05c0*/  VIADD R22, R17, 0xffffffff ;  /* 0xffffffff11167836 */ /* 0x000fe20000000000 */
[----:B------:R-:W-:-:S04]  /*05d0*/  IADD3 R21, PT, PT, R25, -0x1, RZ ;  /* 0xffffffff19157810 */ /* 0x000fc80007ffe0ff */
[----:B------:R-:W-:-:S04]  /*05e0*/  ISETP.GT.U32.AND P0, PT, R22, 0xfd, PT ;  /* 0x000000fd1600780c */ /* 0x000fc80003f04070 */
[----:B------:R-:W-:-:S13]  /*05f0*/  ISETP.GT.U32.OR P0, PT, R21, 0xfd, P0 ;  /* 0x000000fd1500780c */ /* 0x000fda0000704470 */
[----:B------:R-:W-:Y:S01]  /*0600*/  @!P0 IMAD.MOV.U32 R19, RZ, RZ, RZ ;  /* 0x000000ffff138224 */ /* 0x000fe200078e00ff */
[----:B------:R-:W-:Y:S06]  /*0610*/  @!P0 BRA `(.L_x_7) ;  /* 0x00000000005c8947 */ /* 0x000fec0003800000 */
[----:B------:R-:W-:Y:S02]  /*0620*/  FSETP.GTU.FTZ.AND P0, PT, |R3|, +INF , PT ;  /* 0x7f8000000300780b */ /* 0x000fe40003f1c200 */
[----:B------:R-:W-:-:S04]  /*0630*/  FSETP.GTU.FTZ.AND P1, PT, |R4|, +INF , PT ;  /* 0x7f8000000400780b */ /* 0x000fc80003f3c200 */
[----:B------:R-:W-:-:S13]  /*0640*/  PLOP3.LUT P0, PT, P0, P1, PT, 0xf8, 0x8f ;  /* 0x00000000008f781c */ /* 0x000fda0000703f70 */
[----:B------:R-:W-:Y:S05]  /*0650*/  @P0 BRA `(.L_x_8) ;  /* 0x00000004004c0947 */ /* 0x000fea0003800000 */
[----:B------:R-:W-:-:S13]  /*0660*/  LOP3.LUT P0, RZ, R20, 0x7fffffff, R3, 0xc8, !PT ;  /* 0x7fffffff14ff7812 */ /* 0x000fda000780c803 */
[----:B------:R-:W-:Y:S05]  /*0670*/  @!P0 BRA `(.L_x_9) ;  /* 0x00000004003c8947 */ /* 0x000fea0003800000 */
[C---:B------:R-:W-:Y:S02]  /*0680*/  FSETP.NEU.FTZ.AND P2, PT, |R3|.reuse, +INF , PT ;  /* 0x7f8000000300780b */ /* 0x040fe40003f5d200 */
[----:B------:R-:W-:Y:S02]  /*0690*/  FSETP.NEU.FTZ.AND P1, PT, |R4|, +INF , PT ;  /* 0x7f8000000400780b */ /* 0x000fe40003f3d200 */
[----:B------:R-:W-:-:S11]  /*06a0*/  FSETP.NEU.FTZ.AND P0, PT, |R3|, +INF , PT ;  /* 0x7f8000000300780b */ /* 0x000fd60003f1d200 */
[----:B------:R-:W-:Y:S05]  /*06b0*/  @!P1 BRA !P2, `(.L_x_9) ;  /* 0x00000004002c9947 */ /* 0x000fea0005000000 */
[----:B------:R-:W-:-:S04]  /*06c0*/  LOP3.LUT P2, RZ, R3, 0x7fffffff, RZ, 0xc0, !PT ;  /* 0x7fffffff03ff7812 */ /* 0x000fc8000784c0ff */
[----:B------:R-:W-:-:S13]  /*06d0*/  PLOP3.LUT P1, PT, P1, P2, PT, 0x2f, 0xf2 ;  /* 0x0000000000f2781c */ /* 0x000fda0000f24577 */
[----:B------:R-:W-:Y:S05]  /*06e0*/  @P1 BRA `(.L_x_10) ;  /* 0x0000000400181947 */ /* 0x000fea0003800000 */
[----:B------:R-:W-:-:S04]  /*06f0*/  LOP3.LUT P1, RZ, R20, 0x7fffffff, RZ, 0xc0, !PT ;  /* 0x7fffffff14ff7812 */ /* 0x000fc8000782c0ff */
[----:B------:R-:W-:-:S13]  /*0700*/  PLOP3.LUT P0, PT, P0, P1, PT, 0x2f, 0xf2 ;  /* 0x0000000000f2781c */ /* 0x000fda0000702577 */
[----:B------:R-:W-:Y:S05]  /*0710*/  @P0 BRA `(.L_x_11) ;  /* 0x0000000400000947 */ /* 0x000fea0003800000 */
[----:B------:R-:W-:Y:S02]  /*0720*/  ISETP.GE.AND P0, PT, R21, RZ, PT ;  /* 0x000000ff1500720c */ /* 0x000fe40003f06270 */
[----:B------:R-:W-:-:S11]  /*0730*/  ISETP.GE.AND P1, PT, R22, RZ, PT ;  /* 0x000000ff1600720c */ /* 0x000fd60003f26270 */
[----:B------:R-:W-:Y:S01]  /*0740*/  @P0 MOV R19, RZ ;  /* 0x000000ff00130202 */ /* 0x000fe20000000f00 */
[----:B------:R-:W-:Y:S02]  /*0750*/  @!P0 IMAD.MOV.U32 R19, RZ, RZ, -0x40 ;  /* 0xffffffc0ff138424 */ /* 0x000fe400078e00ff */
[----:B------:R-:W-:Y:S01]  /*0760*/  @!P0 FFMA R3, R3, 1.84467440737095516160e+19, RZ ;  /* 0x5f80000003038823 */ /* 0x000fe200000000ff */
[----:B------:R-:W-:Y:S01]  /*0770*/  @!P1 FFMA R20, R4, 1.84467440737095516160e+19, RZ ;  /* 0x5f80000004149823 */ /* 0x000fe200000000ff */
[----:B------:R-:W-:-:S07]  /*0780*/  @!P1 VIADD R19, R19, 0x40 ;  /* 0x0000004013139836 */ /* 0x000fce0000000000 */
.L_x_7:
[----:B------:R-:W-:Y:S01]  /*0790*/  LEA R21, R17, 0xc0800000, 0x17 ;  /* 0xc080000011157811 */ /* 0x000fe200078eb8ff */
[----:B------:R-:W-:Y:S03]  /*07a0*/  BSSY.RECONVERGENT B2, `(.L_x_12) ;  /* 0x0000036000027945 */ /* 0x000fe60003800200 */
[----:B------:R-:W-:Y:S01]  /*07b0*/  IADD3 R23, PT, PT, -R21, R20, RZ ;  /* 0x0000001415177210 */ /* 0x000fe20007ffe1ff */
[----:B------:R-:W-:-:S03]  /*07c0*/  VIADD R20, R25, 0xffffff81 ;  /* 0xffffff8119147836 */ /* 0x000fc60000000000 */
[----:B------:R-:W0:Y:S01]  /*07d0*/  MUFU.RCP R22, R23 ;  /* 0x0000001700167308 */ /* 0x000e220000001000 */
[----:B------:R-:W-:Y:S01]  /*07e0*/  FADD.FTZ R24, -R23, -RZ ;  /* 0x800000ff17187221 */ /* 0x000fe20000010100 */
[C---:B------:R-:W-:Y:S01]  /*07f0*/  IMAD R3, R20.reuse, -0x800000, R3 ;  /* 0xff80000014037824 */ /* 0x040fe200078e0203 */
[----:B------:R-:W-:-:S05]  /*0800*/  IADD3 R20, PT, PT, R20, 0x7f, -R17 ;  /* 0x0000007f14147810 */ /* 0x000fca0007ffe811 */
[----:B------:R-:W-:Y:S02]  /*0810*/  IMAD.IADD R20, R20, 0x1, R19 ;  /* 0x0000000114147824 */ /* 0x000fe400078e0213 */
[----:B0-----:R-:W-:-:S04]  /*0820*/  FFMA R21, R22, R24, 1 ;  /* 0x3f80000016157423 */ /* 0x001fc80000000018 */
[----:B------:R-:W-:-:S04]  /*0830*/  FFMA R22, R22, R21, R22 ;  /* 0x0000001516167223 */ /* 0x000fc80000000016 */
[----:B------:R-:W-:-:S04]  /*0840*/  FFMA R21, R3, R22, RZ ;  /* 0x0000001603157223 */ /* 0x000fc800000000ff */
[----:B------:R-:W-:-:S04]  /*0850*/  FFMA R25, R24, R21, R3 ;  /* 0x0000001518197223 */ /* 0x000fc80000000003 */
[----:B------:R-:W-:-:S04]  /*0860*/  FFMA R21, R22, R25, R21 ;  /* 0x0000001916157223 */ /* 0x000fc80000000015 */
[----:B------:R-:W-:-:S04]  /*0870*/  FFMA R24, R24, R21, R3 ;  /* 0x0000001518187223 */ /* 0x000fc80000000003 */
[----:B------:R-:W-:-:S05]  /*0880*/  FFMA R3, R22, R24, R21 ;  /* 0x0000001816037223 */ /* 0x000fca0000000015 */
[----:B------:R-:W-:-:S04]  /*0890*/  SHF.R.U32.HI R17, RZ, 0x17, R3 ;  /* 0x00000017ff117819 */ /* 0x000fc80000011603 */
[----:B------:R-:W-:-:S04]  /*08a0*/  LOP3.LUT R17, R17, 0xff, RZ, 0xc0, !PT ;  /* 0x000000ff11117812 */ /* 0x000fc800078ec0ff */
[----:B------:R-:W-:-:S05]  /*08b0*/  IADD3 R23, PT, PT, R17, R20, RZ ;  /* 0x0000001411177210 */ /* 0x000fca0007ffe0ff */
[----:B------:R-:W-:-:S05]  /*08c0*/  VIADD R17, R23, 0xffffffff ;  /* 0xffffffff17117836 */ /* 0x000fca0000000000 */
[----:B------:R-:W-:-:S13]  /*08d0*/  ISETP.GE.U32.AND P0, PT, R17, 0xfe, PT ;  /* 0x000000fe1100780c */ /* 0x000fda0003f06070 */
[----:B------:R-:W-:Y:S05]  /*08e0*/  @!P0 BRA `(.L_x_13) ;  /* 0x0000000000808947 */ /* 0x000fea0003800000 */
[----:B------:R-:W-:-:S13]  /*08f0*/  ISETP.GT.AND P0, PT, R23, 0xfe, PT ;  /* 0x000000fe1700780c */ /* 0x000fda0003f04270 */
[----:B------:R-:W-:Y:S05]  /*0900*/  @P0 BRA `(.L_x_14) ;  /* 0x00000000006c0947 */ /* 0x000fea0003800000 */
[----:B------:R-:W-:-:S13]  /*0910*/  ISETP.GE.AND P0, PT, R23, 0x1, PT ;  /* 0x000000011700780c */ /* 0x000fda0003f06270 */
[----:B------:R-:W-:Y:S05]  /*0920*/  @P0 BRA `(.L_x_15) ;  /* 0x0000000000740947 */ /* 0x000fea0003800000 */
[----:B------:R-:W-:Y:S02]  /*0930*/  ISETP.GE.AND P0, PT, R23, -0x18, PT ;  /* 0xffffffe81700780c */ /* 0x000fe40003f06270 */
[----:B------:R-:W-:-:S11]  /*0940*/  LOP3.LUT R3, R3, 0x80000000, RZ, 0xc0, !PT ;  /* 0x8000000003037812 */ /* 0x000fd600078ec0ff */
[----:B------:R-:W-:Y:S05]  /*0950*/  @!P0 BRA `(.L_x_15) ;  /* 0x0000000000688947 */ /* 0x000fea0003800000 */
[CCC-:B------:R-:W-:Y:S01]  /*0960*/  FFMA.RZ R17, R22.reuse, R24.reuse, R21.reuse ;  /* 0x0000001816117223 */ /* 0x1c0fe2000000c015 */
[C---:B------:R-:W-:Y:S02]  /*0970*/  IADD3 R20, PT, PT, R23.reuse, 0x20, RZ ;  /* 0x0000002017147810 */ /* 0x040fe40007ffe0ff */
[----:B------:R-:W-:Y:S02]  /*0980*/  ISETP.NE.AND P2, PT, R23, RZ, PT ;  /* 0x000000ff1700720c */ /* 0x000fe40003f45270 */
[----:B------:R-:W-:Y:S01]  /*0990*/  LOP3.LUT R19, R17, 0x7fffff, RZ, 0xc0, !PT ;  /* 0x007fffff11137812 */ /* 0x000fe200078ec0ff */
[CCC-:B------:R-:W-:Y:S01]  /*09a0*/  FFMA.RP R17, R22.reuse, R24.reuse, R21.reuse ;  /* 0x0000001816117223 */ /* 0x1c0fe20000008015 */
[----:B------:R-:W-:Y:S01]  /*09b0*/  FFMA.RM R22, R22, R24, R21 ;  /* 0x0000001816167223 */ /* 0x000fe20000004015 */
[----:B------:R-:W-:Y:S01]  /*09c0*/  IMAD.MOV R21, RZ, RZ, -R23 ;  /* 0x000000ffff157224 */ /* 0x000fe200078e0a17 */
[----:B------:R-:W-:Y:S02]  /*09d0*/  LOP3.LUT R19, R19, 0x800000, RZ, 0xfc, !PT ;  /* 0x0080000013137812 */ /* 0x000fe400078efcff */
[----:B------:R-:W-:-:S02]  /*09e0*/  ISETP.NE.AND P1, PT, R23, RZ, PT ;  /* 0x000000ff1700720c */ /* 0x000fc40003f25270 */
[----:B------:R-:W-:Y:S02]  /*09f0*/  SHF.L.U32 R20, R19, R20, RZ ;  /* 0x0000001413147219 */ /* 0x000fe400000006ff */
[----:B------:R-:W-:Y:S02]  /*0a00*/  FSETP.NEU.FTZ.AND P0, PT, R17, R22, PT ;  /* 0x000000161100720b */ /* 0x000fe40003f1d000 */
[----:B------:R-:W-:Y:S02]  /*0a10*/  SEL R22, R21, RZ, P2 ;  /* 0x000000ff15167207 */ /* 0x000fe40001000000 */
[----:B------:R-:W-:Y:S02]  /*0a20*/  ISETP.NE.AND P1, PT, R20, RZ, P1 ;  /* 0x000000ff1400720c */ /* 0x000fe40000f25270 */
[----:B------:R-:W-:Y:S02]  /*0a30*/  SHF.R.U32.HI R22, RZ, R22, R19 ;  /* 0x00000016ff167219 */ /* 0x000fe40000011613 */
[----:B------:R-:W-:-:S02]  /*0a40*/  PLOP3.LUT P0, PT, P0, P1, PT, 0xf8, 0x8f ;  /* 0x00000000008f781c */ /* 0x000fc40000703f70 */
[----:B------:R-:W-:Y:S02]  /*0a50*/  SHF.R.U32.HI R20, RZ, 0x1, R22 ;  /* 0x00000001ff147819 */ /* 0x000fe40000011616 */
[----:B------:R-:W-:-:S04]  /*0a60*/  SEL R17, RZ, 0x1, !P0 ;  /* 0x00000001ff117807 */ /* 0x000fc80004000000 */
[----:B------:R-:W-:-:S04]  /*0a70*/  LOP3.LUT R17, R17, 0x1, R20, 0xf8, !PT ;  /* 0x0000000111117812 */ /* 0x000fc800078ef814 */
[----:B------:R-:W-:-:S04]  /*0a80*/  LOP3.LUT R17, R17, R22, RZ, 0xc0, !PT ;  /* 0x0000001611117212 */ /* 0x000fc800078ec0ff */
[----:B------:R-:W-:-:S04]  /*0a90*/  IADD3 R20, PT, PT, R20, R17, RZ ;  /* 0x0000001114147210 */ /* 0x000fc80007ffe0ff */
[----:B------:R-:W-:Y:S01]  /*0aa0*/  LOP3.LUT R3, R20, R3, RZ, 0xfc, !PT ;  /* 0x0000000314037212 */ /* 0x000fe200078efcff */
[----:B------:R-:W-:Y:S06]  /*0ab0*/  BRA `(.L_x_15) ;  /* 0x0000000000107947 */ /* 0x000fec0003800000 */
.L_x_14:
[----:B------:R-:W-:-:S04]  /*0ac0*/  LOP3.LUT R3, R3, 0x80000000, RZ, 0xc0, !PT ;  /* 0x8000000003037812 */ /* 0x000fc800078ec0ff */
[----:B------:R-:W-:Y:S01]  /*0ad0*/  LOP3.LUT R3, R3, 0x7f800000, RZ, 0xfc, !PT ;  /* 0x7f80000003037812 */ /* 0x000fe200078efcff */
[----:B------:R-:W-:Y:S06]  /*0ae0*/  BRA `(.L_x_15) ;  /* 0x0000000000047947 */ /* 0x000fec0003800000 */
.L_x_13:
[----:B------:R-:W-:-:S07]  /*0af0*/  IMAD R3, R20, 0x800000, R3 ;  /* 0x0080000014037824 */ /* 0x000fce00078e0203 */
.L_x_15:
[----:B------:R-:W-:Y:S05]  /*0b00*/  BSYNC.RECONVERGENT B2 ;  /* 0x0000000000027941 */ /* 0x000fea0003800200 */
.L_x_12:
[----:B------:R-:W-:Y:S05]  /*0b10*/  BRA `(.L_x_16) ;  /* 0x0000000000207947 */ /* 0x000fea0003800000 */
.L_x_11:
[----:B------:R-:W-:-:S04]  /*0b20*/  LOP3.LUT R3, R20, 0x80000000, R3, 0x48, !PT ;  /* 0x8000000014037812 */ /* 0x000fc800078e4803 */
[----:B------:R-:W-:Y:S01]  /*0b30*/  LOP3.LUT R3, R3, 0x7f800000, RZ, 0xfc, !PT ;  /* 0x7f80000003037812 */ /* 0x000fe200078efcff */
[----:B------:R-:W-:Y:S06]  /*0b40*/  BRA `(.L_x_16) ;  /* 0x0000000000147947 */ /* 0x000fec0003800000 */
.L_x_10:
[----:B------:R-:W-:Y:S01]  /*0b50*/  LOP3.LUT R3, R20, 0x80000000, R3, 0x48, !PT ;  /* 0x8000000014037812 */ /* 0x000fe200078e4803 */
[----:B------:R-:W-:Y:S06]  /*0b60*/  BRA `(.L_x_16) ;  /* 0x00000000000c7947 */ /* 0x000fec0003800000 */
.L_x_9:
[----:B------:R-:W0:Y:S01]  /*0b70*/  MUFU.RSQ R3, -QNAN ;  /* 0xffc0000000037908 */ /* 0x000e220000001400 */
[----:B------:R-:W-:Y:S05]  /*0b80*/  BRA `(.L_x_16) ;  /* 0x0000000000047947 */ /* 0x000fea0003800000 */
.L_x_8:
[----:B------:R-:W-:-:S07]  /*0b90*/  FADD.FTZ R3, R3, R4 ;  /* 0x0000000403037221 */ /* 0x000fce0000010000 */
.L_x_16:
[----:B------:R-:W-:Y:S05]  /*0ba0*/  BSYNC.RECONVERGENT B1 ;  /* 0x0000000000017941 */ /* 0x000fea0003800200 */
.L_x_6:
[----:B------:R-:W-:-:S04]  /*0bb0*/  HFMA2 R19, -RZ, RZ, 0, 0 ;  /* 0x00000000ff137431 */ /* 0x000fc800000001ff */
[----:B0-----:R-:W-:Y:S05]  /*0bc0*/  RET.REL.NODEC R18 `(_Z20update_bodies_kernelP6float3S0_S0_Pfiff) ;  /* 0xfffffff4120c7950 */ /* 0x001fea0003c3ffff */
.L_x_17:
[----:B------:R-:W-:-:S00]  /*0bd0*/  BRA `(.L_x_17) ;  /* 0xfffffffc00fc7947 */ /* 0x000fc0000383ffff */
[----:B------:R-:W-:-:S00]  /*0be0*/  NOP ;  /* 0x0000000000007918 */ /* 0x000fc00000000000 */
        /* <DEDUP_REMOVED lines=9> */
.L_x_35:


//--------------------- .text._Z23calculate_forces_kernelP6float3PfS0_if --------------------------
	.section	.text._Z23calculate_forces_kernelP6float3PfS0_if,"ax",@progbits
	.align	128
        .global         _Z23calculate_forces_kernelP6float3PfS0_if
        .type           _Z23calculate_forces_kernelP6float3PfS0_if,@function
        .size           _Z23calculate_forces_kernelP6float3PfS0_if,(.L_x_37 - _Z23calculate_forces_kernelP6float3PfS0_if)
        .other          _Z23calculate_forces_kernelP6float3PfS0_if,@"STO_CUDA_ENTRY STV_DEFAULT"
_Z23calculate_forces_kernelP6float3PfS0_if:
.text._Z23calculate_forces_kernelP6float3PfS0_if:
        /* <DEDUP_REMOVED lines=10> */
[----:B------:R-:W2:Y:S01]  /*00a0*/  LDCU UR15, c[0x0][0x39c] ;  /* 0x00007380ff0f77ac */ /* 0x000ea20008000800 */
[----:B0-----:R-:W-:-:S05]  /*00b0*/  IMAD.WIDE R4, R9, 0xc, R2 ;  /* 0x0000000c09047825 */ /* 0x001fca00078e0202 */
[----:B-1----:R0:W5:Y:S04]  /*00c0*/  LDG.E R0, desc[UR12][R4.64] ;  /* 0x0000000c04007981 */ /* 0x002168000c1e1900 */
[----:B------:R0:W5:Y:S04]  /*00d0*/  LDG.E R8, desc[UR12][R4.64+0x4] ;  /* 0x0000040c04087981 */ /* 0x000168000c1e1900 */
[----:B------:R0:W5:Y:S01]  /*00e0*/  LDG.E R10, desc[UR12][R4.64+0x8] ;  /* 0x0000080c040a7981 */ /* 0x000162000c1e1900 */
[----:B------:R-:W-:Y:S01]  /*00f0*/  ISETP.GE.AND P0, PT, R9, 0x1, PT ;  /* 0x000000010900780c */ /* 0x000fe20003f06270 */
[----:B------:R-:W-:Y:S01]  /*0100*/  BSSY.RECONVERGENT B0, `(.L_x_18) ;  /* 0x00000c7000007945 */ /* 0x000fe20003800200 */
[----:B------:R-:W-:Y:S01]  /*0110*/  HFMA2 R16, -RZ, RZ, 0, 0 ;  /* 0x00000000ff107431 */ /* 0x000fe200000001ff */
[----:B------:R-:W-:-:S02]  /*0120*/  MOV R11, RZ ;  /* 0x000000ff000b7202 */ /* 0x000fc40000000f00 */
[----:B------:R-:W-:-:S08]  /*0130*/  CS2R R14, SRZ ;  /* 0x00000000000e7805 */ /* 0x000fd0000001ff00 */
[----:B0-2---:R-:W-:Y:S05]  /*0140*/  @!P0 BRA `(.L_x_19) ;  /* 0x0000000c00088947 */ /* 0x005fea0003800000 */
[----:B------:R-:W-:Y:S01]  /*0150*/  VIMNMX R4, PT, PT, R9, UR14, PT ;  /* 0x0000000e09047c48 */ /* 0x000fe2000bfe0100 */
[----:B------:R-:W-:Y:S01]  /*0160*/  BSSY.RECONVERGENT B1, `(.L_x_20) ;  /* 0x0000070000017945 */ /* 0x000fe20003800200 */
[----:B------:R-:W-:Y:S02]  /*0170*/  CS2R R14, SRZ ;  /* 0x00000000000e7805 */ /* 0x000fe4000001ff00 */
[----:B------:R-:W-:Y:S02]  /*0180*/  MOV R13, RZ ;  /* 0x000000ff000d7202 */ /* 0x000fe40000000f00 */
[C---:B------:R-:W-:Y:S02]  /*0190*/  ISETP.GE.AND P1, PT, R4.reuse, 0x4, PT ;  /* 0x000000040400780c */ /* 0x040fe40003f26270 */
[----:B------:R-:W-:Y:S02]  /*01a0*/  VIMNMX R11, PT, PT, R4, 0x1, !PT ;  /* 0x00000001040b7848 */ /* 0x000fe40007fe0100 */
[----:B------:R-:W-:-:S02]  /*01b0*/  MOV R16, RZ ;  /* 0x000000ff00107202 */ /* 0x000fc40000000f00 */
[----:B------:R-:W-:-:S04]  /*01c0*/  LOP3.LUT R22, R11, 0x3, RZ, 0xc0, !PT ;  /* 0x000000030b167812 */ /* 0x000fc800078ec0ff */
[----:B------:R-:W-:-:S03]  /*01d0*/  ISETP.NE.AND P0, PT, R22, RZ, PT ;  /* 0x000000ff1600720c */ /* 0x000fc60003f05270 */
[----:B------:R-:W-:Y:S10]  /*01e0*/  @!P1 BRA `(.L_x_21) ;  /* 0x00000004009c9947 */ /* 0x000ff40003800000 */
[----:B------:R-:W0:Y:S01]  /*01f0*/  LDCU.128 UR8, c[0x0][0x380] ;  /* 0x00007000ff0877ac */ /* 0x000e220008000c00 */
[----:B------:R-:W-:Y:S01]  /*0200*/  LOP3.LUT R13, R11, 0x7ffffffc, RZ, 0xc0, !PT ;  /* 0x7ffffffc0b0d7812 */ /* 0x000fe200078ec0ff */
[----:B------:R-:W-:-:S03]  /*0210*/  HFMA2 R14, -RZ, RZ, 0, 0 ;  /* 0x00000000ff0e7431 */ /* 0x000fc600000001ff */
[----:B------:R-:W-:Y:S01]  /*0220*/  IADD3 R12, PT, PT, -R13, RZ, RZ ;  /* 0x000000ff0d0c7210 */ /* 0x000fe20007ffe1ff */
[----:B0-----:R-:W-:Y:S02]  /*0230*/  UIADD3 UR6, UP0, UPT, UR8, 0x18, URZ ;  /* 0x0000001808067890 */ /* 0x001fe4000ff1e0ff */
[----:B------:R-:W-:Y:S02]  /*0240*/  UIADD3 UR4, UP1, UPT, UR10, 0x8, URZ ;  /* 0x000000080a047890 */ /* 0x000fe4000ff3e0ff */
[----:B------:R-:W-:Y:S02]  /*0250*/  UIADD3.X UR7, UPT, UPT, URZ, UR9, URZ, UP0, !UPT ;  /* 0x00000009ff077290 */ /* 0x000fe400087fe4ff */
[----:B------:R-:W-:Y:S01]  /*0260*/  UIADD3.X UR5, UPT, UPT, URZ, UR11, URZ, UP1, !UPT ;  /* 0x0000000bff057290 */ /* 0x000fe20008ffe4ff */
[----:B------:R-:W-:Y:S02]  /*0270*/  MOV R6, UR6 ;  /* 0x0000000600067c02 */ /* 0x000fe40008000f00 */
[----:B------:R-:W-:-:S02]  /*0280*/  MOV R4, UR4 ;  /* 0x0000000400047c02 */ /* 0x000fc40008000f00 */
[----:B------:R-:W-:Y:S02]  /*0290*/  MOV R7, UR7 ;  /* 0x0000000700077c02 */ /* 0x000fe40008000f00 */
[----:B------:R-:W-:-:S07]  /*02a0*/  MOV R5, UR5 ;  /* 0x0000000500057c02 */ /* 0x000fce0008000f00 */
.L_x_22:
[----:B------:R-:W2:Y:S04]  /*02b0*/  LDG.E R19, desc[UR12][R6.64+-0x14] ;  /* 0xffffec0c06137981 */ /* 0x000ea8000c1e1900 */
[----:B------:R-:W3:Y:S04]  /*02c0*/  LDG.E R17, desc[UR12][R6.64+-0x18] ;  /* 0xffffe80c06117981 */ /* 0x000ee8000c1e1900 */
[----:B------:R-:W4:Y:S04]  /*02d0*/  LDG.E R27, desc[UR12][R6.64+-0x10] ;  /* 0xfffff00c061b7981 */ /* 0x000f28000c1e1900 */
[----:B------:R-:W4:Y:S04]  /*02e0*/  LDG.E R20, desc[UR12][R4.64+-0x8] ;  /* 0xfffff80c04147981 */ /* 0x000f28000c1e1900 */
[----:B------:R-:W4:Y:S04]  /*02f0*/  LDG.E R21, desc[UR12][R6.64+-0x8] ;  /* 0xfffff80c06157981 */ /* 0x000f28000c1e1900 */
[----:B------:R-:W4:Y:S04]  /*0300*/  LDG.E R23, desc[UR12][R6.64+-0xc] ;  /* 0xfffff40c06177981 */ /* 0x000f28000c1e1900 */
[----:B------:R-:W4:Y:S01]  /*0310*/  LDG.E R25, desc[UR12][R6.64+-0x4] ;  /* 0xfffffc0c06197981 */ /* 0x000f22000c1e1900 */
[----:B--2--5:R-:W-:Y:S01]  /*0320*/  FADD R24, -R8, R19 ;  /* 0x0000001308187221 */ /* 0x024fe20000000100 */
[----:B---3--:R-:W-:-:S03]  /*0330*/  FADD R17, -R0, R17 ;  /* 0x0000001100117221 */ /* 0x008fc60000000100 */
[----:B------:R-:W-:Y:S01]  /*0340*/  FMUL R18, R24, R24 ;  /* 0x0000001818127220 */ /* 0x000fe20000400000 */
[----:B----4-:R-:W-:-:S03]  /*0350*/  FADD R27, -R10, R27 ;  /* 0x0000001b0a1b7221 */ /* 0x010fc60000000100 */
[----:B------:R-:W-:-:S04]  /*0360*/  FFMA R18, R17, R17, R18 ;  /* 0x0000001111127223 */ /* 0x000fc80000000012 */
[----:B------:R-:W-:-:S04]  /*0370*/  FFMA R18, R27, R27, R18 ;  /* 0x0000001b1b127223 */ /* 0x000fc80000000012 */
[----:B------:R-:W-:-:S05]  /*0380*/  FADD R26, R18, UR15 ;  /* 0x0000000f121a7e21 */ /* 0x000fca0008000000 */
[----:B------:R-:W-:-:S13]  /*0390*/  FSETP.GEU.AND P1, PT, |R26|, 1.175494350822287508e-38, PT ;  /* 0x008000001a00780b */ /* 0x000fda0003f2e200 */
[----:B------:R-:W-:-:S04]  /*03a0*/  @!P1 FMUL R26, R26, 16777216 ;  /* 0x4b8000001a1a9820 */ /* 0x000fc80000400000 */
[----:B------:R-:W0:Y:S02]  /*03b0*/  MUFU.RSQ R18, R26 ;  /* 0x0000001a00127308 */ /* 0x000e240000001400 */
[----:B0-----:R-:W-:-:S04]  /*03c0*/  @!P1 FMUL R18, R18, 4096 ;  /* 0x4580000012129820 */ /* 0x001fc80000400000 */
[----:B------:R-:W-:-:S04]  /*03d0*/  FMUL R19, R18, R18 ;  /* 0x0000001212137220 */ /* 0x000fc80000400000 */
[----:B------:R-:W-:Y:S02]  /*03e0*/  FMUL R19, R18, R19 ;  /* 0x0000001312137220 */ /* 0x000fe40000400000 */
[----:B------:R-:W2:Y:S02]  /*03f0*/  LDG.E R18, desc[UR12][R4.64+-0x4] ;  /* 0xfffffc0c04127981 */ /* 0x000ea4000c1e1900 */
[----:B------:R-:W-:Y:S02]  /*0400*/  FMUL R20, R20, R19 ;  /* 0x0000001314147220 */ /* 0x000fe40000400000 */
[----:B------:R-:W3:Y:S02]  /*0410*/  LDG.E R19, desc[UR12][R6.64+0x8] ;  /* 0x0000080c06137981 */ /* 0x000ee4000c1e1900 */
[-C--:B------:R-:W-:Y:S02]  /*0420*/  FFMA R16, R17, R20.reuse, R16 ;  /* 0x0000001411107223 */ /* 0x080fe40000000010 */
[----:B------:R-:W4:Y:S01]  /*0430*/  LDG.E R17, desc[UR12][R6.64+0x4] ;  /* 0x0000040c06117981 */ /* 0x000f22000c1e1900 */
[----:B------:R-:W-:-:S03]  /*0440*/  FFMA R24, R24, R20, R15 ;  /* 0x0000001418187223 */ /* 0x000fc6000000000f */
[----:B------:R-:W3:Y:S01]  /*0450*/  LDG.E R15, desc[UR12][R6.64] ;  /* 0x0000000c060f7981 */ /* 0x000ee2000c1e1900 */
[----:B------:R-:W-:Y:S01]  /*0460*/  FADD R21, -R8, R21 ;  /* 0x0000001508157221 */ /* 0x000fe20000000100 */
[----:B------:R-:W-:Y:S01]  /*0470*/  FFMA R20, R27, R20, R14 ;  /* 0x000000141b147223 */ /* 0x000fe2000000000e */
[----:B------:R-:W-:Y:S02]  /*0480*/  FADD R23, -R0, R23 ;  /* 0x0000001700177221 */ /* 0x000fe40000000100 */
[----:B------:R-:W-:Y:S01]  /*0490*/  FMUL R14, R21, R21 ;  /* 0x00000015150e7220 */ /* 0x000fe20000400000 */
[----:B------:R-:W-:-:S03]  /*04a0*/  FADD R25, -R10, R25 ;  /* 0x000000190a197221 */ /* 0x000fc60000000100 */
        /* <DEDUP_REMOVED lines=8> */
[----:B------:R-:W-:-:S04]  /*0530*/  FMUL R27, R14, R27 ;  /* 0x0000001b0e1b7220 */ /* 0x000fc80000400000 */
[----:B--2---:R-:W-:Y:S02]  /*0540*/  FMUL R18, R18, R27 ;  /* 0x0000001b12127220 */ /* 0x004fe40000400000 */
[----:B------:R-:W2:Y:S02]  /*0550*/  LDG.E R27, desc[UR12][R6.64+0x10] ;  /* 0x0000100c061b7981 */ /* 0x000ea4000c1e1900 */
[-C--:B------:R-:W-:Y:S01]  /*0560*/  FFMA R14, R23, R18.reuse, R16 ;  /* 0x00000012170e7223 */ /* 0x080fe20000000010 */
[-C--:B------:R-:W-:Y:S01]  /*0570*/  FFMA R16, R21, R18.reuse, R24 ;  /* 0x0000001215107223 */ /* 0x080fe20000000018 */
[----:B----4-:R-:W-:Y:S01]  /*0580*/  FADD R17, -R8, R17 ;  /* 0x0000001108117221 */ /* 0x010fe20000000100 */
[----:B------:R-:W4:Y:S01]  /*0590*/  LDG.E R21, desc[UR12][R6.64+0xc] ;  /* 0x00000c0c06157981 */ /* 0x000f22000c1e1900 */
[----:B------:R-:W-:Y:S01]  /*05a0*/  FFMA R18, R25, R18, R20 ;  /* 0x0000001219127223 */ /* 0x000fe20000000014 */
[----:B---3--:R-:W-:Y:S01]  /*05b0*/  FADD R25, -R0, R15 ;  /* 0x0000000f00197221 */ /* 0x008fe20000000100 */
[----:B------:R-:W-:Y:S01]  /*05c0*/  FMUL R20, R17, R17 ;  /* 0x0000001111147220 */ /* 0x000fe20000400000 */
[----:B------:R0:W3:Y:S01]  /*05d0*/  LDG.E R23, desc[UR12][R6.64+0x14] ;  /* 0x0000140c06177981 */ /* 0x0000e2000c1e1900 */
[----:B------:R-:W-:-:S02]  /*05e0*/  FADD R19, -R10, R19 ;  /* 0x000000130a137221 */ /* 0x000fc40000000100 */
[----:B------:R-:W-:Y:S01]  /*05f0*/  FFMA R20, R25, R25, R20 ;  /* 0x0000001919147223 */ /* 0x000fe20000000014 */
[----:B------:R-:W3:Y:S03]  /*0600*/  LDG.E R24, desc[UR12][R4.64] ;  /* 0x0000000c04187981 */ /* 0x000ee6000c1e1900 */
[----:B------:R-:W-:-:S04]  /*0610*/  FFMA R20, R19, R19, R20 ;  /* 0x0000001313147223 */ /* 0x000fc80000000014 */
[----:B------:R-:W-:-:S05]  /*0620*/  FADD R26, R20, UR15 ;  /* 0x0000000f141a7e21 */ /* 0x000fca0008000000 */
[----:B------:R-:W-:-:S13]  /*0630*/  FSETP.GEU.AND P1, PT, |R26|, 1.175494350822287508e-38, PT ;  /* 0x008000001a00780b */ /* 0x000fda0003f2e200 */
[----:B------:R-:W-:-:S04]  /*0640*/  @!P1 FMUL R26, R26, 16777216 ;  /* 0x4b8000001a1a9820 */ /* 0x000fc80000400000 */
[----:B------:R-:W1:Y:S02]  /*0650*/  MUFU.RSQ R15, R26 ;  /* 0x0000001a000f7308 */ /* 0x000e640000001400 */
[----:B-1----:R-:W-:-:S04]  /*0660*/  @!P1 FMUL R15, R15, 4096 ;  /* 0x458000000f0f9820 */ /* 0x002fc80000400000 */
[----:B------:R-:W-:-:S04]  /*0670*/  FMUL R20, R15, R15 ;  /* 0x0000000f0f147220 */ /* 0x000fc80000400000 */
[----:B------:R-:W-:Y:S02]  /*0680*/  FMUL R29, R15, R20 ;  /* 0x000000140f1d7220 */ /* 0x000fe40000400000 */
[----:B------:R1:W3:Y:S01]  /*0690*/  LDG.E R20, desc[UR12][R4.64+0x4] ;  /* 0x0000040c04147981 */ /* 0x0002e2000c1e1900 */
[----:B------:R-:W-:Y:S02]  /*06a0*/  IADD3 R12, PT, PT, R12, 0x4, RZ ;  /* 0x000000040c0c7810 */ /* 0x000fe40007ffe0ff */
[----:B0-----:R-:W-:Y:S02]  /*06b0*/  IADD3 R6, P2, PT, R6, 0x30, RZ ;  /* 0x0000003006067810 */ /* 0x001fe40007f5e0ff */
[----:B-1----:R-:W-:Y:S02]  /*06c0*/  IADD3 R4, P3, PT, R4, 0x10, RZ ;  /* 0x0000001004047810 */ /* 0x002fe40007f7e0ff */
[----:B------:R-:W-:Y:S02]  /*06d0*/  IADD3.X R7, PT, PT, RZ, R7, RZ, P2, !PT ;  /* 0x00000007ff077210 */ /* 0x000fe400017fe4ff */
[----:B------:R-:W-:Y:S01]  /*06e0*/  IADD3.X R5, PT, PT, RZ, R5, RZ, P3, !PT ;  /* 0x00000005ff057210 */ /* 0x000fe20001ffe4ff */
[----:B--2---:R-:W-:-:S04]  /*06f0*/  FADD R15, -R8, R27 ;  /* 0x0000001b080f7221 */ /* 0x004fc80000000100 */
[----:B------:R-:W-:Y:S01]  /*0700*/  FMUL R28, R15, R15 ;  /* 0x0000000f0f1c7220 */ /* 0x000fe20000400000 */
[----:B----4-:R-:W-:-:S04]  /*0710*/  FADD R21, -R0, R21 ;  /* 0x0000001500157221 */ /* 0x010fc80000000100 */
[----:B------:R-:W-:Y:S01]  /*0720*/  FFMA R28, R21, R21, R28 ;  /* 0x00000015151c7223 */ /* 0x000fe2000000001c */
[----:B---3--:R-:W-:-:S04]  /*0730*/  FADD R23, -R10, R23 ;  /* 0x000000170a177221 */ /* 0x008fc80000000100 */
[----:B------:R-:W-:-:S04]  /*0740*/  FFMA R28, R23, R23, R28 ;  /* 0x00000017171c7223 */ /* 0x000fc8000000001c */
[----:B------:R-:W-:-:S05]  /*0750*/  FADD R28, R28, UR15 ;  /* 0x0000000f1c1c7e21 */ /* 0x000fca0008000000 */
[----:B------:R-:W-:-:S13]  /*0760*/  FSETP.GEU.AND P1, PT, |R28|, 1.175494350822287508e-38, PT ;  /* 0x008000001c00780b */ /* 0x000fda0003f2e200 */
[----:B------:R-:W-:-:S04]  /*0770*/  @!P1 FMUL R28, R28, 16777216 ;  /* 0x4b8000001c1c9820 */ /* 0x000fc80000400000 */
[----:B------:R-:W0:Y:S01]  /*0780*/  MUFU.RSQ R26, R28 ;  /* 0x0000001c001a7308 */ /* 0x000e220000001400 */
[----:B------:R-:W-:-:S04]  /*0790*/  FMUL R24, R24, R29 ;  /* 0x0000001d18187220 */ /* 0x000fc80000400000 */
[----:B------:R-:W-:Y:S01]  /*07a0*/  FFMA R14, R25, R24, R14 ;  /* 0x00000018190e7223 */ /* 0x000fe2000000000e */
[----:B0-----:R-:W-:Y:S01]  /*07b0*/  @!P1 FMUL R26, R26, 4096 ;  /* 0x458000001a1a9820 */ /* 0x001fe20000400000 */
[----:B------:R-:W-:-:S03]  /*07c0*/  ISETP.NE.AND P1, PT, R12, RZ, PT ;  /* 0x000000ff0c00720c */ /* 0x000fc60003f25270 */
[----:B------:R-:W-:-:S04]  /*07d0*/  FMUL R25, R26, R26 ;  /* 0x0000001a1a197220 */ /* 0x000fc80000400000 */
[----:B------:R-:W-:Y:S01]  /*07e0*/  FMUL R25, R26, R25 ;  /* 0x000000191a197220 */ /* 0x000fe20000400000 */
[-C--:B------:R-:W-:Y:S01]  /*07f0*/  FFMA R26, R17, R24.reuse, R16 ;  /* 0x00000018111a7223 */ /* 0x080fe20000000010 */
[----:B------:R-:W-:Y:S02]  /*0800*/  FFMA R18, R19, R24, R18 ;  /* 0x0000001813127223 */ /* 0x000fe40000000012 */
[----:B------:R-:W-:-:S04]  /*0810*/  FMUL R20, R20, R25 ;  /* 0x0000001914147220 */ /* 0x000fc80000400000 */
[-C--:B------:R-:W-:Y:S01]  /*0820*/  FFMA R16, R21, R20.reuse, R14 ;  /* 0x0000001415107223 */ /* 0x080fe2000000000e */
[-C--:B------:R-:W-:Y:S01]  /*0830*/  FFMA R15, R15, R20.reuse, R26 ;  /* 0x000000140f0f7223 */ /* 0x080fe2000000001a */
[----:B------:R-:W-:Y:S01]  /*0840*/  FFMA R14, R23, R20, R18 ;  /* 0x00000014170e7223 */ /* 0x000fe20000000012 */
[----:B------:R-:W-:Y:S06]  /*0850*/  @P1 BRA `(.L_x_22) ;  /* 0xfffffff800941947 */ /* 0x000fec000383ffff */
.L_x_21:
[----:B------:R-:W-:Y:S05]  /*0860*/  BSYNC.RECONVERGENT B1 ;  /* 0x0000000000017941 */ /* 0x000fea0003800200 */
.L_x_20:
[----:B------:R-:W-:Y:S05]  /*0870*/  @!P0 BRA `(.L_x_19) ;  /* 0x00000004003c8947 */ /* 0x000fea0003800000 */
[----:B------:R-:W-:Y:S01]  /*0880*/  ISETP.NE.AND P0, PT, R22, 0x1, PT ;  /* 0x000000011600780c */ /* 0x000fe20003f05270 */
[----:B------:R-:W-:Y:S01]  /*0890*/  BSSY.RECONVERGENT B1, `(.L_x_23) ;  /* 0x0000033000017945 */ /* 0x000fe20003800200 */
[----:B------:R-:W-:-:S04]  /*08a0*/  LOP3.LUT R4, R11, 0x1, RZ, 0xc0, !PT ;  /* 0x000000010b047812 */ /* 0x000fc800078ec0ff */
[----:B------:R-:W-:-:S07]  /*08b0*/  ISETP.NE.U32.AND P2, PT, R4, 0x1, PT ;  /* 0x000000010400780c */ /* 0x000fce0003f45070 */
[----:B------:R-:W-:Y:S06]  /*08c0*/  @!P0 BRA `(.L_x_24) ;  /* 0x0000000000bc8947 */ /* 0x000fec0003800000 */
[C---:B------:R-:W-:Y:S01]  /*08d0*/  IMAD.WIDE.U32 R6, R13.reuse, 0xc, R2 ;  /* 0x0000000c0d067825 */ /* 0x040fe200078e0002 */
[----:B------:R-:W0:Y:S01]  /*08e0*/  LDC.64 R4, c[0x0][0x388] ;  /* 0x0000e200ff047b82 */ /* 0x000e220000000a00 */
[----:B------:R-:W1:Y:S03]  /*08f0*/  LDCU UR4, c[0x0][0x39c] ;  /* 0x00007380ff0477ac */ /* 0x000e660008000800 */
[----:B------:R-:W2:Y:S04]  /*0900*/  LDG.E R19, desc[UR12][R6.64+0x4] ;  /* 0x0000040c06137981 */ /* 0x000ea8000c1e1900 */
[----:B------:R-:W3:Y:S04]  /*0910*/  LDG.E R21, desc[UR12][R6.64] ;  /* 0x0000000c06157981 */ /* 0x000ee8000c1e1900 */
[----:B------:R-:W4:Y:S04]  /*0920*/  LDG.E R29, desc[UR12][R6.64+0x10] ;  /* 0x0000100c061d7981 */ /* 0x000f28000c1e1900 */
[----:B------:R-:W4:Y:S04]  /*0930*/  LDG.E R23, desc[UR12][R6.64+0x8] ;  /* 0x0000080c06177981 */ /* 0x000f28000c1e1900 */
[----:B------:R-:W4:Y:S04]  /*0940*/  LDG.E R25, desc[UR12][R6.64+0xc] ;  /* 0x00000c0c06197981 */ /* 0x000f28000c1e1900 */
[----:B------:R1:W4:Y:S01]  /*0950*/  LDG.E R27, desc[UR12][R6.64+0x14] ;  /* 0x0000140c061b7981 */ /* 0x000322000c1e1900 */
[----:B0-----:R-:W-:-:S05]  /*0960*/  IMAD.WIDE.U32 R4, R13, 0x4, R4 ;  /* 0x000000040d047825 */ /* 0x001fca00078e0004 */
[----:B------:R-:W4:Y:S04]  /*0970*/  LDG.E R12, desc[UR12][R4.64] ;  /* 0x0000000c040c7981 */ /* 0x000f28000c1e1900 */
[----:B------:R0:W4:Y:S01]  /*0980*/  LDG.E R17, desc[UR12][R4.64+0x4] ;  /* 0x0000040c04117981 */ /* 0x000122000c1e1900 */
[----:B------:R-:W-:Y:S01]  /*0990*/  IADD3 R13, PT, PT, R13, 0x2, RZ ;  /* 0x000000020d0d7810 */ /* 0x000fe20007ffe0ff */
[----:B--2--5:R-:W-:Y:S01]  /*09a0*/  FADD R18, -R8, R19 ;  /* 0x0000001308127221 */ /* 0x024fe20000000100 */
[----:B---3--:R-:W-:-:S03]  /*09b0*/  FADD R21, -R0, R21 ;  /* 0x0000001500157221 */ /* 0x008fc60000000100 */
[----:B------:R-:W-:Y:S01]  /*09c0*/  FMUL R20, R18, R18 ;  /* 0x0000001212147220 */ /* 0x000fe20000400000 */
[----:B----4-:R-:W-:-:S03]  /*09d0*/  FADD R19, -R8, R29 ;  /* 0x0000001d08137221 */ /* 0x010fc60000000100 */
[----:B------:R-:W-:Y:S01]  /*09e0*/  FFMA R20, R21, R21, R20 ;  /* 0x0000001515147223 */ /* 0x000fe20000000014 */
[----:B------:R-:W-:Y:S01]  /*09f0*/  FADD R23, -R10, R23 ;  /* 0x000000170a177221 */ /* 0x000fe20000000100 */
[----:B-1----:R-:W-:Y:S01]  /*0a00*/  FMUL R7, R19, R19 ;  /* 0x0000001313077220 */ /* 0x002fe20000400000 */
[----:B------:R-:W-:Y:S02]  /*0a10*/  FADD R6, -R0, R25 ;  /* 0x0000001900067221 */ /* 0x000fe40000000100 */
[----:B------:R-:W-:Y:S01]  /*0a20*/  FFMA R20, R23, R23, R20 ;  /* 0x0000001717147223 */ /* 0x000fe20000000014 */
[----:B------:R-:W-:Y:S01]  /*0a30*/  FADD R27, -R10, R27 ;  /* 0x0000001b0a1b7221 */ /* 0x000fe20000000100 */
[----:B0-----:R-:W-:Y:S02]  /*0a40*/  FFMA R4, R6, R6, R7 ;  /* 0x0000000606047223 */ /* 0x001fe40000000007 */
[----:B------:R-:W-:Y:S02]  /*0a50*/  FADD R20, R20, UR4 ;  /* 0x0000000414147e21 */ /* 0x000fe40008000000 */
[----:B------:R-:W-:-:S03]  /*0a60*/  FFMA R4, R27, R27, R4 ;  /* 0x0000001b1b047223 */ /* 0x000fc60000000004 */
[----:B------:R-:W-:Y:S01]  /*0a70*/  FSETP.GEU.AND P0, PT, |R20|, 1.175494350822287508e-38, PT ;  /* 0x008000001400780b */ /* 0x000fe20003f0e200 */
[----:B------:R-:W-:-:S05]  /*0a80*/  FADD R7, R4, UR4 ;  /* 0x0000000404077e21 */ /* 0x000fca0008000000 */
[----:B------:R-:W-:-:S07]  /*0a90*/  FSETP.GEU.AND P1, PT, |R7|, 1.175494350822287508e-38, PT ;  /* 0x008000000700780b */ /* 0x000fce0003f2e200 */
[----:B------:R-:W-:-:S04]  /*0aa0*/  @!P0 FMUL R20, R20, 16777216 ;  /* 0x4b80000014148820 */ /* 0x000fc80000400000 */
[----:B------:R-:W0:Y:S02]  /*0ab0*/  MUFU.RSQ R4, R20 ;  /* 0x0000001400047308 */ /* 0x000e240000001400 */
[----:B------:R-:W-:-:S06]  /*0ac0*/  @!P1 FMUL R7, R7, 16777216 ;  /* 0x4b80000007079820 */ /* 0x000fcc0000400000 */
[----:B------:R-:W1:Y:S01]  /*0ad0*/  MUFU.RSQ R22, R7 ;  /* 0x0000000700167308 */ /* 0x000e620000001400 */
[----:B0-----:R-:W-:-:S04]  /*0ae0*/  @!P0 FMUL R4, R4, 4096 ;  /* 0x4580000004048820 */ /* 0x001fc80000400000 */
[----:B------:R-:W-:Y:S01]  /*0af0*/  FMUL R5, R4, R4 ;  /* 0x0000000404057220 */ /* 0x000fe20000400000 */
[----:B-1----:R-:W-:-:S03]  /*0b00*/  @!P1 FMUL R22, R22, 4096 ;  /* 0x4580000016169820 */ /* 0x002fc60000400000 */
[----:B------:R-:W-:Y:S01]  /*0b10*/  FMUL R5, R4, R5 ;  /* 0x0000000504057220 */ /* 0x000fe20000400000 */
[----:B------:R-:W-:-:S03]  /*0b20*/  FMUL R25, R22, R22 ;  /* 0x0000001616197220 */ /* 0x000fc60000400000 */
[----:B------:R-:W-:Y:S01]  /*0b30*/  FMUL R5, R12, R5 ;  /* 0x000000050c057220 */ /* 0x000fe20000400000 */
[----:B------:R-:W-:-:S03]  /*0b40*/  FMUL R22, R22, R25 ;  /* 0x0000001916167220 */ /* 0x000fc60000400000 */
[-C--:B------:R-:W-:Y:S01]  /*0b50*/  FFMA R21, R21, R5.reuse, R16 ;  /* 0x0000000515157223 */ /* 0x080fe20000000010 */
[-C--:B------:R-:W-:Y:S01]  /*0b60*/  FFMA R18, R18, R5.reuse, R15 ;  /* 0x0000000512127223 */ /* 0x080fe2000000000f */
[----:B------:R-:W-:Y:S01]  /*0b70*/  FFMA R14, R23, R5, R14 ;  /* 0x00000005170e7223 */ /* 0x000fe2000000000e */
[----:B------:R-:W-:-:S04]  /*0b80*/  FMUL R17, R17, R22 ;  /* 0x0000001611117220 */ /* 0x000fc80000400000 */
[-C--:B------:R-:W-:Y:S01]  /*0b90*/  FFMA R16, R6, R17.reuse, R21 ;  /* 0x0000001106107223 */ /* 0x080fe20000000015 */
[-C--:B------:R-:W-:Y:S01]  /*0ba0*/  FFMA R15, R19, R17.reuse, R18 ;  /* 0x00000011130f7223 */ /* 0x080fe20000000012 */
[----:B------:R-:W-:-:S07]  /*0bb0*/  FFMA R14, R27, R17, R14 ;  /* 0x000000111b0e7223 */ /* 0x000fce000000000e */
.L_x_24:
[----:B------:R-:W-:Y:S05]  /*0bc0*/  BSYNC.RECONVERGENT B1 ;  /* 0x0000000000017941 */ /* 0x000fea0003800200 */
.L_x_23:
[----:B------:R-:W-:Y:S05]  /*0bd0*/  @P2 BRA `(.L_x_19) ;  /* 0x0000000000642947 */ /* 0x000fea0003800000 */
[C---:B------:R-:W-:Y:S01]  /*0be0*/  IMAD.WIDE.U32 R4, R13.reuse, 0xc, R2 ;  /* 0x0000000c0d047825 */ /* 0x040fe200078e0002 */
[----:B------:R-:W0:Y:S01]  /*0bf0*/  LDC.64 R6, c[0x0][0x388] ;  /* 0x0000e200ff067b82 */ /* 0x000e220000000a00 */
[----:B------:R-:W1:Y:S03]  /*0c00*/  LDCU UR4, c[0x0][0x39c] ;  /* 0x00007380ff0477ac */ /* 0x000e660008000800 */
[----:B------:R-:W2:Y:S04]  /*0c10*/  LDG.E R19, desc[UR12][R4.64+0x4] ;  /* 0x0000040c04137981 */ /* 0x000ea8000c1e1900 */
[----:B------:R-:W3:Y:S04]  /*0c20*/  LDG.E R17, desc[UR12][R4.64] ;  /* 0x0000000c04117981 */ /* 0x000ee8000c1e1900 */
[----:B------:R-:W4:Y:S01]  /*0c30*/  LDG.E R21, desc[UR12][R4.64+0x8] ;  /* 0x0000080c04157981 */ /* 0x000f22000c1e1900 */
[----:B0-----:R-:W-:-:S06]  /*0c40*/  IMAD.WIDE.U32 R6, R13, 0x4, R6 ;  /* 0x000000040d067825 */ /* 0x001fcc00078e0006 */
[----:B------:R-:W4:Y:S01]  /*0c50*/  LDG.E R6, desc[UR12][R6.64] ;  /* 0x0000000c06067981 */ /* 0x000f22000c1e1900 */
[----:B--2--5:R-:W-:Y:S01]  /*0c60*/  FADD R12, -R8, R19 ;  /* 0x00000013080c7221 */ /* 0x024fe20000000100 */
[----:B---3--:R-:W-:-:S03]  /*0c70*/  FADD R17, -R0, R17 ;  /* 0x0000001100117221 */ /* 0x008fc60000000100 */
[----:B------:R-:W-:Y:S01]  /*0c80*/  FMUL R18, R12, R12 ;  /* 0x0000000c0c127220 */ /* 0x000fe20000400000 */
[----:B----4-:R-:W-:-:S03]  /*0c90*/  FADD R21, -R10, R21 ;  /* 0x000000150a157221 */ /* 0x010fc60000000100 */
[----:B------:R-:W-:-:S04]  /*0ca0*/  FFMA R18, R17, R17, R18 ;  /* 0x0000001111127223 */ /* 0x000fc80000000012 */
[----:B------:R-:W-:-:S04]  /*0cb0*/  FFMA R18, R21, R21, R18 ;  /* 0x0000001515127223 */ /* 0x000fc80000000012 */
[----:B-1----:R-:W-:-:S05]  /*0cc0*/  FADD R18, R18, UR4 ;  /* 0x0000000412127e21 */ /* 0x002fca0008000000 */
[----:B------:R-:W-:-:S13]  /*0cd0*/  FSETP.GEU.AND P0, PT, |R18|, 1.175494350822287508e-38, PT ;  /* 0x008000001200780b */ /* 0x000fda0003f0e200 */
[----:B------:R-:W-:-:S04]  /*0ce0*/  @!P0 FMUL R18, R18, 16777216 ;  /* 0x4b80000012128820 */ /* 0x000fc80000400000 */
[----:B------:R-:W0:Y:S02]  /*0cf0*/  MUFU.RSQ R4, R18 ;  /* 0x0000001200047308 */ /* 0x000e240000001400 */
[----:B0-----:R-:W-:-:S04]  /*0d00*/  @!P0 FMUL R4, R4, 4096 ;  /* 0x4580000004048820 */ /* 0x001fc80000400000 */
[----:B------:R-:W-:-:S04]  /*0d10*/  FMUL R5, R4, R4 ;  /* 0x0000000404057220 */ /* 0x000fc80000400000 */
[----:B------:R-:W-:-:S04]  /*0d20*/  FMUL R5, R4, R5 ;  /* 0x0000000504057220 */ /* 0x000fc80000400000 */
[----:B------:R-:W-:-:S04]  /*0d30*/  FMUL R5, R6, R5 ;  /* 0x0000000506057220 */ /* 0x000fc80000400000 */
[-C--:B------:R-:W-:Y:S01]  /*0d40*/  FFMA R16, R17, R5.reuse, R16 ;  /* 0x0000000511107223 */ /* 0x080fe20000000010 */
[-C--:B------:R-:W-:Y:S01]  /*0d50*/  FFMA R15, R12, R5.reuse, R15 ;  /* 0x000000050c0f7223 */ /* 0x080fe2000000000f */
[----:B------:R-:W-:-:S07]  /*0d60*/  FFMA R14, R21, R5, R14 ;  /* 0x00000005150e7223 */ /* 0x000fce000000000e */
.L_x_19:
[----:B------:R-:W-:Y:S05]  /*0d70*/  BSYNC.RECONVERGENT B0 ;  /* 0x0000000000007941 */ /* 0x000fea0003800200 */
.L_x_18:
[----:B------:R-:W-:Y:S01]  /*0d80*/  ISETP.GE.AND P0, PT, R11, UR14, PT ;  /* 0x0000000e0b007c0c */ /* 0x000fe2000bf06270 */
[----:B------:R-:W0:Y:S01]  /*0d90*/  LDCU UR5, c[0x0][0x39c] ;  /* 0x00007380ff0577ac */ /* 0x000e220008000800 */
[----:B------:R-:W-:Y:S11]  /*0da0*/  BSSY.RECONVERGENT B0, `(.L_x_25) ;  /* 0x00000e1000007945 */ /* 0x000ff60003800200 */
[----:B------:R-:W-:Y:S05]  /*0db0*/  @P0 BRA `(.L_x_26) ;  /* 0x0000000c007c0947 */ /* 0x000fea0003800000 */
[----:B------:R-:W-:Y:S01]  /*0dc0*/  ISETP.NE.AND P0, PT, R9, R11, PT ;  /* 0x0000000b0900720c */ /* 0x000fe20003f05270 */
[----:B------:R-:W-:-:S12]  /*0dd0*/  BSSY.RECONVERGENT B1, `(.L_x_27) ;  /* 0x000001b000017945 */ /* 0x000fd80003800200 */
[----:B------:R-:W-:Y:S05]  /*0de0*/  @!P0 BRA `(.L_x_28) ;  /* 0x0000000000648947 */ /* 0x000fea0003800000 */
[C---:B------:R-:W-:Y:S01]  /*0df0*/  IMAD.WIDE.U32 R4, R11.reuse, 0xc, R2 ;  /* 0x0000000c0b047825 */ /* 0x040fe200078e0002 */
[----:B------:R-:W1:Y:S01]  /*0e00*/  LDC.64 R6, c[0x0][0x388] ;  /* 0x0000e200ff067b82 */ /* 0x000e620000000a00 */
[----:B------:R-:W2:Y:S03]  /*0e10*/  LDCU UR4, c[0x0][0x39c] ;  /* 0x00007380ff0477ac */ /* 0x000ea60008000800 */
[----:B------:R-:W3:Y:S04]  /*0e20*/  LDG.E R17, desc[UR12][R4.64+0x4] ;  /* 0x0000040c04117981 */ /* 0x000ee8000c1e1900 */
[----:B------:R-:W4:Y:S04]  /*0e30*/  LDG.E R13, desc[UR12][R4.64] ;  /* 0x0000000c040d7981 */ /* 0x000f28000c1e1900 */
[----:B------:R-:W2:Y:S01]  /*0e40*/  LDG.E R19, desc[UR12][R4.64+0x8] ;  /* 0x0000080c04137981 */ /* 0x000ea2000c1e1900 */
[----:B-1----:R-:W-:-:S06]  /*0e50*/  IMAD.WIDE.U32 R6, R11, 0x4, R6 ;  /* 0x000000040b067825 */ /* 0x002fcc00078e0006 */
[----:B------:R-:W2:Y:S01]  /*0e60*/  LDG.E R6, desc[UR12][R6.64] ;  /* 0x0000000c06067981 */ /* 0x000ea2000c1e1900 */
[----:B---3-5:R-:W-:Y:S01]  /*0e70*/  FADD R12, -R8, R17 ;  /* 0x00000011080c7221 */ /* 0x028fe20000000100 */
[----:B----4-:R-:W-:-:S03]  /*0e80*/  FADD R13, -R0, R13 ;  /* 0x0000000d000d7221 */ /* 0x010fc60000000100 */
[----:B------:R-:W-:Y:S01]  /*0e90*/  FMUL R18, R12, R12 ;  /* 0x0000000c0c127220 */ /* 0x000fe20000400000 */
[----:B--2---:R-:W-:-:S03]  /*0ea0*/  FADD R19, -R10, R19 ;  /* 0x000000130a137221 */ /* 0x004fc60000000100 */
[----:B------:R-:W-:-:S04]  /*0eb0*/  FFMA R18, R13, R13, R18 ;  /* 0x0000000d0d127223 */ /* 0x000fc80000000012 */
[----:B------:R-:W-:-:S04]  /*0ec0*/  FFMA R18, R19, R19, R18 ;  /* 0x0000001313127223 */ /* 0x000fc80000000012 */
[----:B------:R-:W-:-:S05]  /*0ed0*/  FADD R18, R18, UR4 ;  /* 0x0000000412127e21 */ /* 0x000fca0008000000 */
[----:B------:R-:W-:-:S13]  /*0ee0*/  FSETP.GEU.AND P0, PT, |R18|, 1.175494350822287508e-38, PT ;  /* 0x008000001200780b */ /* 0x000fda0003f0e200 */
[----:B------:R-:W-:-:S04]  /*0ef0*/  @!P0 FMUL R18, R18, 16777216 ;  /* 0x4b80000012128820 */ /* 0x000fc80000400000 */
[----:B------:R-:W1:Y:S02]  /*0f00*/  MUFU.RSQ R4, R18 ;  /* 0x0000001200047308 */ /* 0x000e640000001400 */
[----:B-1----:R-:W-:-:S04]  /*0f10*/  @!P0 FMUL R4, R4, 4096 ;  /* 0x4580000004048820 */ /* 0x002fc80000400000 */
[----:B------:R-:W-:-:S04]  /*0f20*/  FMUL R5, R4, R4 ;  /* 0x0000000404057220 */ /* 0x000fc80000400000 */
[----:B------:R-:W-:-:S04]  /*0f30*/  FMUL R5, R4, R5 ;  /* 0x0000000504057220 */ /* 0x000fc80000400000 */
[----:B------:R-:W-:-:S04]  /*0f40*/  FMUL R5, R6, R5 ;  /* 0x0000000506057220 */ /* 0x000fc80000400000 */
[-C--:B------:R-:W-:Y:S01]  /*0f50*/  FFMA R16, R13, R5.reuse, R16 ;  /* 0x000000050d107223 */ /* 0x080fe20000000010 */
[-C--:B------:R-:W-:Y:S01]  /*0f60*/  FFMA R15, R12, R5.reuse, R15 ;  /* 0x000000050c0f7223 */ /* 0x080fe2000000000f */
[----:B------:R-:W-:-:S07]  /*0f70*/  FFMA R14, R19, R5, R14 ;  /* 0x00000005130e7223 */ /* 0x000fce000000000e */
.L_x_28:
[----:B0-----:R-:W-:Y:S05]  /*0f80*/  BSYNC.RECONVERGENT B1 ;  /* 0x0000000000017941 */ /* 0x001fea0003800200 */
.L_x_27:
[----:B------:R-:W-:-:S04]  /*0f90*/  IADD3 R11, PT, PT, R11, 0x1, RZ ;  /* 0x000000010b0b7810 */ /* 0x000fc80007ffe0ff */
[----:B------:R-:W-:-:S13]  /*0fa0*/  ISETP.GE.AND P0, PT, R11, UR14, PT ;  /* 0x0000000e0b007c0c */ /* 0x000fda000bf06270 */
[----:B------:R-:W-:Y:S05]  /*0fb0*/  @P0 BRA `(.L_x_26) ;  /* 0x0000000800fc0947 */ /* 0x000fea0003800000 */
[C---:B------:R-:W-:Y:S01]  /*0fc0*/  IADD3 R4, PT, PT, R11.reuse, -UR14, RZ ;  /* 0x8000000e0b047c10 */ /* 0x040fe2000fffe0ff */
[----:B------:R-:W-:Y:S01]  /*0fd0*/  BSSY.RECONVERGENT B1, `(.L_x_29) ;  /* 0x000006d000017945 */ /* 0x000fe20003800200 */
[----:B------:R-:W-:Y:S02]  /*0fe0*/  IADD3 R12, PT, PT, -R11, UR14, RZ ;  /* 0x0000000e0b0c7c10 */ /* 0x000fe4000fffe1ff */
[----:B------:R-:W-:Y:S02]  /*0ff0*/  ISETP.GT.U32.AND P1, PT, R4, -0x4, PT ;  /* 0xfffffffc0400780c */ /* 0x000fe40003f24070 */
[----:B------:R-:W-:-:S04]  /*1000*/  LOP3.LUT R20, R12, 0x3, RZ, 0xc0, !PT ;  /* 0x000000030c147812 */ /* 0x000fc800078ec0ff */
[----:B------:R-:W-:-:S07]  /*1010*/  ISETP.NE.AND P0, PT, R20, RZ, PT ;  /* 0x000000ff1400720c */ /* 0x000fce0003f05270 */
[----:B------:R-:W-:Y:S06]  /*1020*/  @P1 BRA `(.L_x_30) ;  /* 0x00000004009c1947 */ /* 0x000fec0003800000 */
[----:B------:R-:W0:Y:S01]  /*1030*/  LDC.64 R6, c[0x0][0x388] ;  /* 0x0000e200ff067b82 */ /* 0x000e220000000a00 */
[----:B------:R-:W-:Y:S01]  /*1040*/  IMAD.WIDE.U32 R4, R11, 0xc, R2 ;  /* 0x0000000c0b047825 */ /* 0x000fe200078e0002 */
[----:B------:R-:W-:Y:S02]  /*1050*/  LOP3.LUT R13, R12, 0xfffffffc, RZ, 0xc0, !PT ;  /* 0xfffffffc0c0d7812 */ /* 0x000fe400078ec0ff */
[----:B------:R-:W-:Y:S02]  /*1060*/  IADD3 R17, P1, PT, R4, 0x18, RZ ;  /* 0x0000001804117810 */ /* 0x000fe40007f3e0ff */
[----:B------:R-:W-:Y:S02]  /*1070*/  IADD3 R13, PT, PT, -R13, RZ, RZ ;  /* 0x000000ff0d0d7210 */ /* 0x000fe40007ffe1ff */
[----:B------:R-:W-:Y:S01]  /*1080*/  IADD3.X R22, PT, PT, RZ, R5, RZ, P1, !PT ;  /* 0x00000005ff167210 */ /* 0x000fe20000ffe4ff */
[----:B0-----:R-:W-:-:S03]  /*1090*/  IMAD.WIDE.U32 R6, R11, 0x4, R6 ;  /* 0x000000040b067825 */ /* 0x001fc600078e0006 */
[----:B------:R-:W-:-:S04]  /*10a0*/  IADD3 R4, P2, PT, R6, 0x8, RZ ;  /* 0x0000000806047810 */ /* 0x000fc80007f5e0ff */
[----:B------:R-:W-:-:S09]  /*10b0*/  IADD3.X R5, PT, PT, RZ, R7, RZ, P2, !PT ;  /* 0x00000007ff057210 */ /* 0x000fd200017fe4ff */
.L_x_31:
[----:B------:R-:W-:Y:S01]  /*10c0*/  MOV R6, R17 ;  /* 0x0000001100067202 */ /* 0x000fe20000000f00 */
[----:B------:R-:W2:Y:S01]  /*10d0*/  LDG.E R25, desc[UR12][R4.64+-0x8] ;  /* 0xfffff80c04197981 */ /* 0x000ea2000c1e1900 */
[----:B------:R-:W-:-:S05]  /*10e0*/  MOV R7, R22 ;  /* 0x0000001600077202 */ /* 0x000fca0000000f00 */
[----:B------:R-:W3:Y:S04]  /*10f0*/  LDG.E R27, desc[UR12][R6.64+-0x14] ;  /* 0xffffec0c061b7981 */ /* 0x000ee8000c1e1900 */
[----:B------:R-:W4:Y:S04]  /*1100*/  LDG.E R21, desc[UR12][R6.64+-0x18] ;  /* 0xffffe80c06157981 */ /* 0x000f28000c1e1900 */
[----:B------:R-:W2:Y:S04]  /*1110*/  LDG.E R29, desc[UR12][R6.64+-0x10] ;  /* 0xfffff00c061d7981 */ /* 0x000ea8000c1e1900 */
[----:B------:R-:W2:Y:S04]  /*1120*/  LDG.E R17, desc[UR12][R6.64+-0x8] ;  /* 0xfffff80c06117981 */ /* 0x000ea8000c1e1900 */
[----:B------:R-:W2:Y:S04]  /*1130*/  LDG.E R23, desc[UR12][R6.64+-0xc] ;  /* 0xfffff40c06177981 */ /* 0x000ea8000c1e1900 */
        /* <DEDUP_REMOVED lines=8> */
[----:B------:R-:W-:Y:S01]  /*11c0*/  FSETP.GEU.AND P1, PT, |R28|, 1.175494350822287508e-38, PT ;  /* 0x008000001c00780b */ /* 0x000fe20003f2e200 */
[----:B------:R-:W-:Y:S01]  /*11d0*/  FADD R17, -R8, R17 ;  /* 0x0000001108117221 */ /* 0x000fe20000000100 */
[----:B------:R-:W-:-:S03]  /*11e0*/  FADD R18, -R0, R23 ;  /* 0x0000001700127221 */ /* 0x000fc60000000100 */
[----:B------:R-:W-:-:S08]  /*11f0*/  FMUL R23, R17, R17 ;  /* 0x0000001111177220 */ /* 0x000fd00000400000 */
[----:B------:R-:W-:-:S04]  /*1200*/  @!P1 FMUL R28, R28, 16777216 ;  /* 0x4b8000001c1c9820 */ /* 0x000fc80000400000 */
[----:B------:R-:W0:Y:S01]  /*1210*/  MUFU.RSQ R26, R28 ;  /* 0x0000001c001a7308 */ /* 0x000e220000001400 */
[----:B------:R-:W-:Y:S01]  /*1220*/  FADD R22, -R10, R19 ;  /* 0x000000130a167221 */ /* 0x000fe20000000100 */
[----:B------:R-:W-:-:S04]  /*1230*/  FFMA R23, R18, R18, R23 ;  /* 0x0000001212177223 */ /* 0x000fc80000000017 */
[----:B------:R-:W-:-:S04]  /*1240*/  FFMA R23, R22, R22, R23 ;  /* 0x0000001616177223 */ /* 0x000fc80000000017 */
[----:B------:R-:W-:Y:S01]  /*1250*/  FADD R19, R23, UR5 ;  /* 0x0000000517137e21 */ /* 0x000fe20008000000 */
[----:B0-----:R-:W-:-:S04]  /*1260*/  @!P1 FMUL R26, R26, 4096 ;  /* 0x458000001a1a9820 */ /* 0x001fc80000400000 */
[----:B------:R-:W-:Y:S01]  /*1270*/  FSETP.GEU.AND P1, PT, |R19|, 1.175494350822287508e-38, PT ;  /* 0x008000001300780b */ /* 0x000fe20003f2e200 */
[----:B------:R-:W-:-:S12]  /*1280*/  FMUL R29, R26, R26 ;  /* 0x0000001a1a1d7220 */ /* 0x000fd80000400000 */
[----:B------:R-:W-:Y:S01]  /*1290*/  @!P1 FMUL R19, R19, 16777216 ;  /* 0x4b80000013139820 */ /* 0x000fe20000400000 */
[----:B------:R-:W-:Y:S02]  /*12a0*/  FMUL R26, R26, R29 ;  /* 0x0000001d1a1a7220 */ /* 0x000fe40000400000 */
[----:B------:R-:W2:Y:S01]  /*12b0*/  LDG.E R29, desc[UR12][R4.64+-0x4] ;  /* 0xfffffc0c041d7981 */ /* 0x000ea2000c1e1900 */
[----:B------:R0:W1:Y:S02]  /*12c0*/  MUFU.RSQ R23, R19 ;  /* 0x0000001300177308 */ /* 0x0000640000001400 */
[----:B0-----:R-:W-:Y:S02]  /*12d0*/  FMUL R19, R25, R26 ;  /* 0x0000001a19137220 */ /* 0x001fe40000400000 */
[----:B------:R-:W3:Y:S01]  /*12e0*/  LDG.E R25, desc[UR12][R6.64+0x4] ;  /* 0x0000040c06197981 */ /* 0x000ee2000c1e1900 */
[----:B-1----:R-:W-:-:S04]  /*12f0*/  @!P1 FMUL R23, R23, 4096 ;  /* 0x4580000017179820 */ /* 0x002fc80000400000 */
[----:B------:R-:W-:-:S04]  /*1300*/  FMUL R26, R23, R23 ;  /* 0x00000017171a7220 */ /* 0x000fc80000400000 */
[----:B------:R-:W-:Y:S02]  /*1310*/  FMUL R26, R23, R26 ;  /* 0x0000001a171a7220 */ /* 0x000fe40000400000 */
[----:B------:R-:W4:Y:S01]  /*1320*/  LDG.E R23, desc[UR12][R6.64] ;  /* 0x0000000c06177981 */ /* 0x000f22000c1e1900 */
[----:B------:R-:W-:-:S03]  /*1330*/  FFMA R16, R21, R19, R16 ;  /* 0x0000001315107223 */ /* 0x000fc60000000010 */
[----:B------:R-:W4:Y:S01]  /*1340*/  LDG.E R21, desc[UR12][R6.64+0x8] ;  /* 0x0000080c06157981 */ /* 0x000f22000c1e1900 */
[-C--:B------:R-:W-:Y:S01]  /*1350*/  FFMA R24, R24, R19.reuse, R15 ;  /* 0x0000001318187223 */ /* 0x080fe2000000000f */
[----:B------:R-:W-:Y:S02]  /*1360*/  FFMA R27, R27, R19, R14 ;  /* 0x000000131b1b7223 */ /* 0x000fe4000000000e */
[----:B------:R-:W4:Y:S01]  /*1370*/  LDG.E R19, desc[UR12][R6.64+0x10] ;  /* 0x0000100c06137981 */ /* 0x000f22000c1e1900 */
[----:B--2---:R-:W-:-:S04]  /*1380*/  FMUL R29, R29, R26 ;  /* 0x0000001a1d1d7220 */ /* 0x004fc80000400000 */
[-C--:B------:R-:W-:Y:S01]  /*1390*/  FFMA R15, R18, R29.reuse, R16 ;  /* 0x0000001d120f7223 */ /* 0x080fe20000000010 */
[-C--:B------:R-:W-:Y:S01]  /*13a0*/  FFMA R16, R17, R29.reuse, R24 ;  /* 0x0000001d11107223 */ /* 0x080fe20000000018 */
[----:B------:R-:W-:Y:S01]  /*13b0*/  FFMA R14, R22, R29, R27 ;  /* 0x0000001d160e7223 */ /* 0x000fe2000000001b */
[----:B------:R-:W2:Y:S04]  /*13c0*/  LDG.E R17, desc[UR12][R6.64+0xc] ;  /* 0x00000c0c06117981 */ /* 0x000ea8000c1e1900 */
[----:B------:R-:W2:Y:S01]  /*13d0*/  LDG.E R27, desc[UR12][R6.64+0x14] ;  /* 0x0000140c061b7981 */ /* 0x000ea2000c1e1900 */
[----:B---3--:R-:W-:-:S03]  /*13e0*/  FADD R25, -R8, R25 ;  /* 0x0000001908197221 */ /* 0x008fc60000000100 */
[----:B------:R-:W3:Y:S01]  /*13f0*/  LDG.E R18, desc[UR12][R4.64] ;  /* 0x0000000c04127981 */ /* 0x000ee2000c1e1900 */
[----:B------:R-:W-:Y:S01]  /*1400*/  FMUL R29, R25, R25 ;  /* 0x00000019191d7220 */ /* 0x000fe20000400000 */
[----:B----4-:R-:W-:Y:S01]  /*1410*/  FADD R22, -R0, R23 ;  /* 0x0000001700167221 */ /* 0x010fe20000000100 */
        /* <DEDUP_REMOVED lines=10> */
[----:B------:R0:W4:Y:S01]  /*14c0*/  LDG.E R21, desc[UR12][R4.64+0x4] ;  /* 0x0000040c04157981 */ /* 0x000122000c1e1900 */
[----:B------:R-:W-:Y:S01]  /*14d0*/  FADD R19, -R8, R19 ;  /* 0x0000001308137221 */ /* 0x000fe20000000100 */
[----:B------:R-:W-:Y:S02]  /*14e0*/  IADD3 R13, PT, PT, R13, 0x4, RZ ;  /* 0x000000040d0d7810 */ /* 0x000fe40007ffe0ff */
[----:B------:R-:W-:Y:S02]  /*14f0*/  IADD3 R11, PT, PT, R11, 0x4, RZ ;  /* 0x000000040b0b7810 */ /* 0x000fe40007ffe0ff */
[----:B0-----:R-:W-:-:S04]  /*1500*/  IADD3 R4, P2, PT, R4, 0x10, RZ ;  /* 0x0000001004047810 */ /* 0x001fc80007f5e0ff */
[----:B------:R-:W-:Y:S01]  /*1510*/  IADD3.X R5, PT, PT, RZ, R5, RZ, P2, !PT ;  /* 0x00000005ff057210 */ /* 0x000fe200017fe4ff */
[----:B--2---:R-:W-:Y:S01]  /*1520*/  FADD R24, -R0, R17 ;  /* 0x0000001100187221 */ /* 0x004fe20000000100 */
[----:B------:R-:W-:Y:S01]  /*1530*/  FMUL R17, R19, R19 ;  /* 0x0000001313117220 */ /* 0x000fe20000400000 */
[----:B------:R-:W-:-:S03]  /*1540*/  FADD R27, -R10, R27 ;  /* 0x0000001b0a1b7221 */ /* 0x000fc60000000100 */
[----:B------:R-:W-:-:S04]  /*1550*/  FFMA R28, R24, R24, R17 ;  /* 0x00000018181c7223 */ /* 0x000fc80000000011 */
[----:B------:R-:W-:-:S04]  /*1560*/  FFMA R28, R27, R27, R28 ;  /* 0x0000001b1b1c7223 */ /* 0x000fc8000000001c */
[----:B------:R-:W-:-:S05]  /*1570*/  FADD R28, R28, UR5 ;  /* 0x000000051c1c7e21 */ /* 0x000fca0008000000 */
[----:B------:R-:W-:-:S13]  /*1580*/  FSETP.GEU.AND P1, PT, |R28|, 1.175494350822287508e-38, PT ;  /* 0x008000001c00780b */ /* 0x000fda0003f2e200 */
[----:B------:R-:W-:-:S04]  /*1590*/  @!P1 FMUL R28, R28, 16777216 ;  /* 0x4b8000001c1c9820 */ /* 0x000fc80000400000 */
[----:B------:R-:W0:Y:S01]  /*15a0*/  MUFU.RSQ R17, R28 ;  /* 0x0000001c00117308 */ /* 0x000e220000001400 */
[----:B---3--:R-:W-:-:S04]  /*15b0*/  FMUL R18, R18, R29 ;  /* 0x0000001d12127220 */ /* 0x008fc80000400000 */
[----:B------:R-:W-:Y:S01]  /*15c0*/  FFMA R26, R25, R18, R16 ;  /* 0x00000012191a7223 */ /* 0x000fe20000000010 */
[----:B0-----:R-:W-:-:S04]  /*15d0*/  @!P1 FMUL R17, R17, 4096 ;  /* 0x4580000011119820 */ /* 0x001fc80000400000 */
[----:B------:R-:W-:-:S04]  /*15e0*/  FMUL R16, R17, R17 ;  /* 0x0000001111107220 */ /* 0x000fc80000400000 */
[----:B------:R-:W-:Y:S01]  /*15f0*/  FMUL R16, R17, R16 ;  /* 0x0000001011107220 */ /* 0x000fe20000400000 */
[----:B------:R-:W-:Y:S01]  /*1600*/  IADD3 R17, P1, PT, R6, 0x30, RZ ;  /* 0x0000003006117810 */ /* 0x000fe20007f3e0ff */
[----:B------:R-:W-:-:S03]  /*1610*/  FFMA R15, R22, R18, R15 ;  /* 0x00000012160f7223 */ /* 0x000fc6000000000f */
[----:B------:R-:W-:Y:S02]  /*1620*/  IADD3.X R22, PT, PT, RZ, R7, RZ, P1, !PT ;  /* 0x00000007ff167210 */ /* 0x000fe40000ffe4ff */
[----:B------:R-:W-:Y:S01]  /*1630*/  ISETP.NE.AND P1, PT, R13, RZ, PT ;  /* 0x000000ff0d00720c */ /* 0x000fe20003f25270 */
[----:B------:R-:W-:Y:S01]  /*1640*/  FFMA R14, R23, R18, R14 ;  /* 0x00000012170e7223 */ /* 0x000fe2000000000e */
[----:B----4-:R-:W-:-:S04]  /*1650*/  FMUL R21, R21, R16 ;  /* 0x0000001015157220 */ /* 0x010fc80000400000 */
[-C--:B------:R-:W-:Y:S01]  /*1660*/  FFMA R16, R24, R21.reuse, R15 ;  /* 0x0000001518107223 */ /* 0x080fe2000000000f */
[-C--:B------:R-:W-:Y:S01]  /*1670*/  FFMA R15, R19, R21.reuse, R26 ;  /* 0x00000015130f7223 */ /* 0x080fe2000000001a */
[----:B------:R-:W-:-:S05]  /*1680*/  FFMA R14, R27, R21, R14 ;  /* 0x000000151b0e7223 */ /* 0x000fca000000000e */
[----:B------:R-:W-:Y:S05]  /*1690*/  @P1 BRA `(.L_x_31) ;  /* 0xfffffff800881947 */ /* 0x000fea000383ffff */
.L_x_30:
[----:B------:R-:W-:Y:S05]  /*16a0*/  BSYNC.RECONVERGENT B1 ;  /* 0x0000000000017941 */ /* 0x000fea0003800200 */
.L_x_29:
        /* <DEDUP_REMOVED lines=29> */
[----:B------:R-:W-:Y:S02]  /*1880*/  FFMA R20, R17, R17, R20 ;  /* 0x0000001111147223 */ /* 0x000fe40000000014 */
[----:B------:R-:W-:Y:S02]  /*1890*/  FADD R18, R18, UR4 ;  /* 0x0000000412127e21 */ /* 0x000fe40008000000 */
[----:B------:R-:W-:-:S03]  /*18a0*/  FFMA R20, R25, R25, R20 ;  /* 0x0000001919147223 */ /* 0x000fc60000000014 */
[----:B------:R-:W-:Y:S01]  /*18b0*/  FSETP.GEU.AND P0, PT, |R18|, 1.175494350822287508e-38, PT ;  /* 0x008000001200780b */ /* 0x000fe20003f0e200 */
[----:B------:R-:W-:-:S05]  /*18c0*/  FADD R20, R20, UR4 ;  /* 0x0000000414147e21 */ /* 0x000fca0008000000 */
[----:B------:R-:W-:-:S07]  /*18d0*/  FSETP.GEU.AND P1, PT, |R20|, 1.175494350822287508e-38, PT ;  /* 0x008000001400780b */ /* 0x000fce0003f2e200 */
[----:B------:R-:W-:-:S04]  /*18e0*/  @!P0 FMUL R18, R18, 16777216 ;  /* 0x4b80000012128820 */ /* 0x000fc80000400000 */
[----:B0-----:R-:W0:Y:S02]  /*18f0*/  MUFU.RSQ R4, R18 ;  /* 0x0000001200047308 */ /* 0x001e240000001400 */
        /* <DEDUP_REMOVED lines=16> */
.L_x_33:
[----:B------:R-:W-:Y:S05]  /*1a00*/  BSYNC.RECONVERGENT B1 ;  /* 0x0000000000017941 */ /* 0x000fea0003800200 */
.L_x_32:
        /* <DEDUP_REMOVED lines=26> */
.L_x_26:
[----:B0-----:R-:W-:Y:S05]  /*1bb0*/  BSYNC.RECONVERGENT B0 ;  /* 0x0000000000007941 */ /* 0x001fea0003800200 */
.L_x_25:
[----:B------:R-:W0:Y:S02]  /*1bc0*/  LDC.64 R2, c[0x0][0x390] ;  /* 0x0000e400ff027b82 */ /* 0x000e240000000a00 */
[----:B0-----:R-:W-:-:S05]  /*1bd0*/  IMAD.WIDE R2, R9, 0xc, R2 ;  /* 0x0000000c09027825 */ /* 0x001fca00078e0202 */
[----:B------:R-:W-:Y:S04]  /*1be0*/  STG.E desc[UR12][R2.64], R16 ;  /* 0x0000001002007986 */ /* 0x000fe8000c10190c */
[----:B------:R-:W-:Y:S04]  /*1bf0*/  STG.E desc[UR12][R2.64+0x4], R15 ;  /* 0x0000040f02007986 */ /* 0x000fe8000c10190c */
[----:B------:R-:W-:Y:S01]  /*1c00*/  STG.E desc[UR12][R2.64+0x8], R14 ;  /* 0x0000080e02007986 */ /* 0x000fe2000c10190c */
[----:B------:R-:W-:Y:S05]  /*1c10*/  EXIT ;  /* 0x000000000000794d */ /* 0x000fea0003800000 */
.L_x_34:
        /* <DEDUP_REMOVED lines=14> */
.L_x_37:


//--------------------- .nv.shared.reserved.0     --------------------------
	.section	.nv.shared.reserved.0,"aw",@nobits
	.weak		__nv_reservedSMEM_offset_0_alias
	.size		__nv_reservedSMEM_offset_0_alias, 0, 64
	.other		__nv_reservedSMEM_offset_0_alias,@"STO_CUDA_RESERVED_SHARED STV_DEFAULT"
__nv_reservedSMEM_offset_0_alias:
	.zero		0
	.zero		64


//--------------------- .nv.constant0._Z20update_bodies_kernelP6float3S0_S0_Pfiff --------------------------
	.section	.nv.constant0._Z20update_bodies_kernelP6float3S0_S0_Pfiff,"a",@progbits
	.sectionflags	@""
	.align	4
.nv.constant0._Z20update_bodies_kernelP6float3S0_S0_Pfiff:
	.zero		940


//--------------------- .nv.constant0._Z23calculate_forces_kernelP6float3PfS0_if --------------------------
	.section	.nv.constant0._Z23calculate_forces_kernelP6float3PfS0_if,"a",@progbits
	.sectionflags	@""
	.align	4
.nv.constant0._Z23calculate_forces_kernelP6float3PfS0_if:
	.zero		928


//--------------------- SYMBOLS --------------------------

	.type		.nv.reservedSmem.offset0,@object
	.size		.nv.reservedSmem.offset0,0x4
